	.target	sm_100a

	.elftype	@"ET_EXEC"


//--------------------- .note.nv.tkinfo           --------------------------
	.section	.note.nv.tkinfo,"",@"SHT_NOTE"
	.sectionflags	@"SHF_NOTE_NV_TKINFO"
	.tkinfo
        /*0018*/ 	.word	0x00000081
        /*0030*/ 	.string	""
        /*0030*/ 	.string	"ptxas-blackwell"
        /*0030*/ 	.string	"Cuda compilation tools, release 12.9, V12.9.86"
        /*0030*/ 	.string	"Build cuda_12.9.r12.9/compiler.36037853_0"
        /*0030*/ 	.string	"-v  -suppress-debug-info  -lineinfo  -arch sm_100a "



//--------------------- .note.nv.cuver            --------------------------
	.section	.note.nv.cuver,"",@"SHT_NOTE"
	.sectionflags	@"SHF_NOTE_NV_CUVER"
        /*0018*/ 	.short	0x0001
        /*001a*/ 	.short	0x0064
        /*001c*/ 	.short	0x0001
        /*001e*/ 	.short	0x0000
        /*0020*/ 	.short	0x0001
        /*0022*/ 	.short	0x0000


//--------------------- .nv.info                  --------------------------
	.section	.nv.info,"",@"SHT_CUDA_INFO"
	.align	4


	//----- nvinfo : EIATTR_REGCOUNT
	.align		4
        /*0000*/ 	.byte	0x04, 0x2f
        /*0002*/ 	.short	(.L_4 - .L_3)
	.align		4
.L_3:
        /*0004*/ 	.word	index@(matmul_kernel)
        /*0008*/ 	.word	0x000000ff


	//----- nvinfo : EIATTR_FRAME_SIZE
	.align		4
.L_4:
        /*000c*/ 	.byte	0x04, 0x11
        /*000e*/ 	.short	(.L_6 - .L_5)
	.align		4
.L_5:
        /*0010*/ 	.word	index@($__internal_2_$__cuda_sm10x_tcgen05_guardrail_trap_unallocated_columns_being_dealloced)
        /*0014*/ 	.word	0x00000028


	//----- nvinfo : EIATTR_FRAME_SIZE
	.align		4
.L_6:
        /*0018*/ 	.byte	0x04, 0x11
        /*001a*/ 	.short	(.L_8 - .L_7)
	.align		4
.L_7:
        /*001c*/ 	.word	index@($__internal_1_$__cuda_sm10x_tcgen05_guardrail_trap_phase_invalid_during_alloc)
        /*0020*/ 	.word	0x00000028


	//----- nvinfo : EIATTR_FRAME_SIZE
	.align		4
.L_8:
        /*0024*/ 	.byte	0x04, 0x11
        /*0026*/ 	.short	(.L_10 - .L_9)
	.align		4
.L_9:
        /*0028*/ 	.word	index@($__internal_0_$__cuda_sm10x_tcgen05_guardrail_trap_col_being_dealloced_not_returned_by_alloc)
        /*002c*/ 	.word	0x00000028


	//----- nvinfo : EIATTR_FRAME_SIZE
	.align		4
.L_10:
        /*0030*/ 	.byte	0x04, 0x11
        /*0032*/ 	.short	(.L_12 - .L_11)
	.align		4
.L_11:
        /*0034*/ 	.word	index@(matmul_kernel)
        /*0038*/ 	.word	0x00000028


	//----- nvinfo : EIATTR_MIN_STACK_SIZE
	.align		4
.L_12:
        /*003c*/ 	.byte	0x04, 0x12
        /*003e*/ 	.short	(.L_14 - .L_13)
	.align		4
.L_13:
        /*0040*/ 	.word	index@(matmul_kernel)
        /*0044*/ 	.word	0x00000028
.L_14:


//--------------------- .nv.info.matmul_kernel    --------------------------
	.section	.nv.info.matmul_kernel,"",@"SHT_CUDA_INFO"
	.sectionflags	@""
	.align	4


	//----- nvinfo : EIATTR_CUDA_API_VERSION
	.align		4
        /*0000*/ 	.byte	0x04, 0x37
        /*0002*/ 	.short	(.L_16 - .L_15)
.L_15:
        /*0004*/ 	.word	0x00000081


	//----- nvinfo : EIATTR_KPARAM_INFO
	.align		4
.L_16:
        /*0008*/ 	.byte	0x04, 0x17
        /*000a*/ 	.short	(.L_18 - .L_17)
.L_17:
        /*000c*/ 	.word	0x00000000
        /*0010*/ 	.short	0x000d
        /*0012*/ 	.short	0x0048
        /*0014*/ 	.byte	0x00, 0xf4, 0x21, 0x00


	//----- nvinfo : EIATTR_KPARAM_INFO
	.align		4
.L_18:
        /*0018*/ 	.byte	0x04, 0x17
        /*001a*/ 	.short	(.L_20 - .L_19)
.L_19:
        /*001c*/ 	.word	0x00000000
        /*0020*/ 	.short	0x000c
        /*0022*/ 	.short	0x0040
        /*0024*/ 	.byte	0x00, 0xf4, 0x21, 0x00


	//----- nvinfo : EIATTR_KPARAM_INFO
	.align		4
.L_20:
        /*0028*/ 	.byte	0x04, 0x17
        /*002a*/ 	.short	(.L_22 - .L_21)
.L_21:
        /*002c*/ 	.word	0x00000000
        /*0030*/ 	.short	0x000b
        /*0032*/ 	.short	0x0038
        /*0034*/ 	.byte	0x00, 0xf0, 0x11, 0x00


	//----- nvinfo : EIATTR_KPARAM_INFO
	.align		4
.L_22:
        /*0038*/ 	.byte	0x04, 0x17
        /*003a*/ 	.short	(.L_24 - .L_23)
.L_23:
        /*003c*/ 	.word	0x00000000
        /*0040*/ 	.short	0x000a
        /*0042*/ 	.short	0x0034
        /*0044*/ 	.byte	0x00, 0xf0, 0x11, 0x00


	//----- nvinfo : EIATTR_KPARAM_INFO
	.align		4
.L_24:
        /*0048*/ 	.byte	0x04, 0x17
        /*004a*/ 	.short	(.L_26 - .L_25)
.L_25:
        /*004c*/ 	.word	0x00000000
        /*0050*/ 	.short	0x0009
        /*0052*/ 	.short	0x0030
        /*0054*/ 	.byte	0x00, 0xf0, 0x11, 0x00


	//----- nvinfo : EIATTR_KPARAM_INFO
	.align		4
.L_26:
        /*0058*/ 	.byte	0x04, 0x17
        /*005a*/ 	.short	(.L_28 - .L_27)
.L_27:
        /*005c*/ 	.word	0x00000000
        /*0060*/ 	.short	0x0008
        /*0062*/ 	.short	0x002c
        /*0064*/ 	.byte	0x00, 0xf0, 0x11, 0x00


	//----- nvinfo : EIATTR_KPARAM_INFO
	.align		4
.L_28:
        /*0068*/ 	.byte	0x04, 0x17
        /*006a*/ 	.short	(.L_30 - .L_29)
.L_29:
        /*006c*/ 	.word	0x00000000
        /*0070*/ 	.short	0x0007
        /*0072*/ 	.short	0x0028
        /*0074*/ 	.byte	0x00, 0xf0, 0x11, 0x00


	//----- nvinfo : EIATTR_KPARAM_INFO
	.align		4
.L_30:
        /*0078*/ 	.byte	0x04, 0x17
        /*007a*/ 	.short	(.L_32 - .L_31)
.L_31:
        /*007c*/ 	.word	0x00000000
        /*0080*/ 	.short	0x0006
        /*0082*/ 	.short	0x0024
        /*0084*/ 	.byte	0x00, 0xf0, 0x11, 0x00


	//----- nvinfo : EIATTR_KPARAM_INFO
	.align		4
.L_32:
        /*0088*/ 	.byte	0x04, 0x17
        /*008a*/ 	.short	(.L_34 - .L_33)
.L_33:
        /*008c*/ 	.word	0x00000000
        /*0090*/ 	.short	0x0005
        /*0092*/ 	.short	0x0020
        /*0094*/ 	.byte	0x00, 0xf0, 0x11, 0x00


	//----- nvinfo : EIATTR_KPARAM_INFO
	.align		4
.L_34:
        /*0098*/ 	.byte	0x04, 0x17
        /*009a*/ 	.short	(.L_36 - .L_35)
.L_35:
        /*009c*/ 	.word	0x00000000
        /*00a0*/ 	.short	0x0004
        /*00a2*/ 	.short	0x001c
        /*00a4*/ 	.byte	0x00, 0xf0, 0x11, 0x00


	//----- nvinfo : EIATTR_KPARAM_INFO
	.align		4
.L_36:
        /*00a8*/ 	.byte	0x04, 0x17
        /*00aa*/ 	.short	(.L_38 - .L_37)
.L_37:
        /*00ac*/ 	.word	0x00000000
        /*00b0*/ 	.short	0x0003
        /*00b2*/ 	.short	0x0018
        /*00b4*/ 	.byte	0x00, 0xf0, 0x11, 0x00


	//----- nvinfo : EIATTR_KPARAM_INFO
	.align		4
.L_38:
        /*00b8*/ 	.byte	0x04, 0x17
        /*00ba*/ 	.short	(.L_40 - .L_39)
.L_39:
        /*00bc*/ 	.word	0x00000000
        /*00c0*/ 	.short	0x0002
        /*00c2*/ 	.short	0x0010
        /*00c4*/ 	.byte	0x00, 0xf4, 0x21, 0x00


	//----- nvinfo : EIATTR_KPARAM_INFO
	.align		4
.L_40:
        /*00c8*/ 	.byte	0x04, 0x17
        /*00ca*/ 	.short	(.L_42 - .L_41)
.L_41:
        /*00cc*/ 	.word	0x00000000
        /*00d0*/ 	.short	0x0001
        /*00d2*/ 	.short	0x0008
        /*00d4*/ 	.byte	0x00, 0xf4, 0x21, 0x00


	//----- nvinfo : EIATTR_KPARAM_INFO
	.align		4
.L_42:
        /*00d8*/ 	.byte	0x04, 0x17
        /*00da*/ 	.short	(.L_44 - .L_43)
.L_43:
        /*00dc*/ 	.word	0x00000000
        /*00e0*/ 	.short	0x0000
        /*00e2*/ 	.short	0x0000
        /*00e4*/ 	.byte	0x00, 0xf4, 0x21, 0x00


	//----- nvinfo : EIATTR_AT_ENTRY_FRAGMENTS
	.align		4
.L_44:
        /*00e8*/ 	.byte	0x04, 0x4f
        /*00ea*/ 	.short	(.L_46 - .L_45)


	//   ....[0]....
.L_45:
        /*00ec*/ 	.word	0x00000004


	//----- nvinfo : EIATTR_RESERVED_SMEM_USED
	.align		4
.L_46:
        /*00f0*/ 	.byte	0x01, 0x41
	.zero		2


	//----- nvinfo : EIATTR_SPARSE_MMA_MASK
	.align		4
        /*00f4*/ 	.byte	0x03, 0x50
        /*00f6*/ 	.short	0x0000


	//----- nvinfo : EIATTR_TCGEN05_1CTA_USED
	.align		4
        /*00f8*/ 	.byte	0x01, 0x51
	.zero		2


	//----- nvinfo : EIATTR_MAXREG_COUNT
	.align		4
        /*00fc*/ 	.byte	0x03, 0x1b
        /*00fe*/ 	.short	0x00ff


	//----- nvinfo : EIATTR_NUM_BARRIERS
	.align		4
        /*0100*/ 	.byte	0x02, 0x4c
        /*0102*/ 	.byte	0x01
	.zero		1


	//----- nvinfo : EIATTR_ANNOTATIONS
	.align		4
        /*0104*/ 	.byte	0x04, 0x55
        /*0106*/ 	.short	(.L_48 - .L_47)


	//   ....[0]....
.L_47:
        /*0108*/ 	.word	0x00000001
        /*010c*/ 	.byte	0x00, 0x28, 0x00, 0x00, 0x01, 0x00, 0x00, 0x00, 0x40, 0x3e, 0x00, 0x00, 0x01, 0x00, 0x00, 0x00
        /* <DEDUP_REMOVED lines=8> */
        /*019c*/ 	.byte	0x00, 0x6c, 0x00, 0x00, 0x01, 0x00, 0x00, 0x00, 0x50, 0x8d, 0x00, 0x00


	//----- nvinfo : EIATTR_INT_WARP_WIDE_INSTR_OFFSETS
	.align		4
.L_48:
        /*01a8*/ 	.byte	0x04, 0x31
        /*01aa*/ 	.short	(.L_50 - .L_49)


	//   ....[0]....
.L_49:
        /*01ac*/ 	.word	0x000044e0


	//   ....[1]....
        /*01b0*/ 	.word	0x00004500


	//   ....[2]....
        /*01b4*/ 	.word	0x00004570


	//   ....[3]....
        /*01b8*/ 	.word	0x0000d060


	//   ....[4]....
        /*01bc*/ 	.word	0x0000d0b0


	//----- nvinfo : EIATTR_COOP_GROUP_MASK_REGIDS
	.align		4
.L_50:
        /*01c0*/ 	.byte	0x04, 0x29
        /*01c2*/ 	.short	(.L_52 - .L_51)


	//   ....[0]....
.L_51:
        /*01c4*/ 	.word	0xffffffff


	//   ....[1]....
        /*01c8*/ 	.word	0xffffffff


	//   ....[2]....
        /*01cc*/ 	.word	0xffffffff


	//   ....[3]....
        /*01d0*/ 	.word	0xffffffff


	//----- nvinfo : EIATTR_COOP_GROUP_INSTR_OFFSETS
	.align		4
.L_52:
        /*01d4*/ 	.byte	0x04, 0x28
        /*01d6*/ 	.short	(.L_54 - .L_53)


	//   ....[0]....
.L_53:
        /*01d8*/ 	.word	0x00000070


	//   ....[1]....
        /*01dc*/ 	.word	0x00000330


	//   ....[2]....
        /*01e0*/ 	.word	0x0000cef0


	//   ....[3]....
        /*01e4*/ 	.word	0x0000d160


	//----- nvinfo : EIATTR_VRC_CTA_INIT_COUNT
	.align		4
.L_54:
        /*01e8*/ 	.byte	0x02, 0x4a
        /*01ea*/ 	.byte	0x80
	.zero		1


	//----- nvinfo : EIATTR_MBARRIER_INSTR_OFFSETS
	.align		4
        /*01ec*/ 	.byte	0x04, 0x39
        /*01ee*/ 	.short	(.L_56 - .L_55)


	//   ....[0]....
.L_55:
        /*01f0*/ 	.word	0x000045e0
        /*01f4*/ 	.word	0x000000ff
        /*01f8*/ 	.word	0x00000000
        /*01fc*/ 	.short	0x0100
        /*01fe*/ 	.byte	0x0c
	.zero		1


	//   ....[1]....
        /*0200*/ 	.word	0x00004630
        /*0204*/ 	.word	0x000000ff
        /*0208*/ 	.word	0x00030008
        /*020c*/ 	.short	0x0100
        /*020e*/ 	.byte	0x0a
	.zero		1


	//   ....[2]....
        /*0210*/ 	.word	0x00009df0
        /*0214*/ 	.word	0x000000ff
        /*0218*/ 	.word	0x00000000
        /*021c*/ 	.short	0x010a
        /*021e*/ 	.byte	0x12
	.zero		1


	//   ....[3]....
        /*0220*/ 	.word	0x0000ae50
        /*0224*/ 	.word	0x000000ff
        /*0228*/ 	.word	0x00000000
        /*022c*/ 	.short	0x010a
        /*022e*/ 	.byte	0x0c
	.zero		1


	//   ....[4]....
        /*0230*/ 	.word	0x0000af70
        /*0234*/ 	.word	0x000000ff
        /*0238*/ 	.word	0x00030000
        /*023c*/ 	.short	0x0108
        /*023e*/ 	.byte	0x0a
	.zero		1


	//   ....[5]....
        /*0240*/ 	.word	0x0000b050
        /*0244*/ 	.word	0x000000ff
        /*0248*/ 	.word	0x00030008
        /*024c*/ 	.short	0x0108
        /*024e*/ 	.byte	0x0a
	.zero		1


	//   ....[6]....
        /*0250*/ 	.word	0x0000d180
        /*0254*/ 	.word	0x000000ff
        /*0258*/ 	.word	0x00000000
        /*025c*/ 	.short	0x010a
        /*025e*/ 	.byte	0x12
	.zero		1


	//   ....[7]....
        /*0260*/ 	.word	0x0000d1b0
        /*0264*/ 	.word	0x000000ff
        /*0268*/ 	.word	0x00000000
        /*026c*/ 	.short	0x010a
        /*026e*/ 	.byte	0x0c
	.zero		1


	//----- nvinfo : EIATTR_NUM_MBARRIERS
	.align		4
.L_56:
        /*0270*/ 	.byte	0x03, 0x38
        /*0272*/ 	.short	0x0002


	//----- nvinfo : EIATTR_EXIT_INSTR_OFFSETS
	.align		4
        /*0274*/ 	.byte	0x04, 0x1c
        /*0276*/ 	.short	(.L_58 - .L_57)


	//   ....[0]....
.L_57:
        /*0278*/ 	.word	0x0000d170


	//----- nvinfo : EIATTR_REQNTID
	.align		4
.L_58:
        /*027c*/ 	.byte	0x04, 0x10
        /*027e*/ 	.short	(.L_60 - .L_59)
.L_59:
        /*0280*/ 	.word	0x00000080
        /*0284*/ 	.word	0x00000001
        /*0288*/ 	.word	0x00000001


	//----- nvinfo : EIATTR_CRS_STACK_SIZE
	.align		4
.L_60:
        /*028c*/ 	.byte	0x04, 0x1e
        /*028e*/ 	.short	(.L_62 - .L_61)
.L_61:
        /*0290*/ 	.word	0x00000000


	//----- nvinfo : EIATTR_CBANK_PARAM_SIZE
	.align		4
.L_62:
        /*0294*/ 	.byte	0x03, 0x19
        /*0296*/ 	.short	0x0050


	//----- nvinfo : EIATTR_PARAM_CBANK
	.align		4
        /*0298*/ 	.byte	0x04, 0x0a
        /*029a*/ 	.short	(.L_64 - .L_63)
	.align		4
.L_63:
        /*029c*/ 	.word	index@(.nv.constant0.matmul_kernel)
        /*02a0*/ 	.short	0x0380
        /*02a2*/ 	.short	0x0050


	//----- nvinfo : EIATTR_SW_WAR
	.align		4
.L_64:
        /*02a4*/ 	.byte	0x04, 0x36
        /*02a6*/ 	.short	(.L_66 - .L_65)
.L_65:
        /*02a8*/ 	.word	0x00000008
.L_66:


//--------------------- .nv.compat                --------------------------
	.section	.nv.compat,"",@"SHT_CUDA_COMPAT_INFO"
	.align	4
        /*0000*/ 	.byte	0x02, 0x02, 0x02, 0x00, 0x02, 0x05, 0x05, 0x00, 0x02, 0x03, 0x00, 0x00, 0x02, 0x06, 0x01, 0x00


//--------------------- .nv.callgraph             --------------------------
	.section	.nv.callgraph,"",@"SHT_CUDA_CALLGRAPH"
	.align	4
	.sectionentsize	8
	.align		4
        /*0000*/ 	.word	0x00000000
	.align		4
        /*0004*/ 	.word	0xffffffff
	.align		4
        /*0008*/ 	.word	0x00000000
	.align		4
        /*000c*/ 	.word	0xfffffffe
	.align		4
        /*0010*/ 	.word	0x00000000
	.align		4
        /*0014*/ 	.word	0xfffffffd
	.align		4
        /*0018*/ 	.word	0x00000000
	.align		4
        /*001c*/ 	.word	0xfffffffc


//--------------------- .text.matmul_kernel       --------------------------
	.section	.text.matmul_kernel,"ax",@progbits
	.align	128
        .global         matmul_kernel
        .type           matmul_kernel,@function
        .size           matmul_kernel,(.L_x_20 - matmul_kernel)
        .other          matmul_kernel,@"STO_CUDA_ENTRY STV_DEFAULT"
matmul_kernel:
.text.matmul_kernel:
[----:B------:R-:W1:Y:S01]  /*0000*/  LDC R1, c[0x0][0x37c] ;  /* 0x0000df00ff017b82 */ /* 0x000e620000000800 */
[----:B------:R-:W2:Y:S01]  /*0010*/  S2R R0, SR_TID.X ;  /* 0x0000000000007919 */ /* 0x000ea20000002100 */
[----:B-1----:R-:W-:Y:S01]  /*0020*/  VIADD R1, R1, 0xffffffd8 ;  /* 0xffffffd801017836 */ /* 0x002fe20000000000 */
[----:B--2---:R-:W-:-:S13]  /*0030*/  ISETP.GE.U32.AND P0, PT, R0, 0x20, PT ;  /* 0x000000200000780c */ /* 0x004fda0003f06070 */
[----:B------:R-:W-:Y:S02]  /*0040*/  VOTEU.ANY UP0, P0 ;  /* 0x0000000000ff7886 */ /* 0x000fe40000000100 */
[----:B------:R-:W-:Y:S05]  /*0050*/  BRA.U UP0, `(.L_x_0) ;  /* 0x0000000100b87547 */ /* 0x000fea000b800000 */
[----:B------:R-:W1:Y:S01]  /*0060*/  S2UR UR6, SR_CgaCtaId ;  /* 0x00000000000679c3 */ /* 0x000e620000008800 */
[----:B------:R-:W-:Y:S01]  /*0070*/  NOP ;  /* 0x0000000000007918 */ /* 0x000fe20000000000 */
[----:B------:R-:W-:Y:S02]  /*0080*/  UMOV UR4, 0x40 ;  /* 0x0000004000047882 */ /* 0x000fe40000000000 */
[----:B-1----:R-:W-:-:S09]  /*0090*/  ULEA UR4, UR6, UR4, 0x18 ;  /* 0x0000000406047291 */ /* 0x002fd2000f8ec0ff */
[----:B------:R-:W1:Y:S01]  /*00a0*/  LDS.U8 R0, [UR4] ;  /* 0x00000004ff007984 */ /* 0x000e620008000000 */
[----:B------:R-:W-:Y:S02]  /*00b0*/  UMOV UR4, 0x400 ;  /* 0x0000040000047882 */ /* 0x000fe40000000000 */
[----:B------:R-:W-:Y:S01]  /*00c0*/  ULEA UR4, UR6, UR4, 0x18 ;  /* 0x0000000406047291 */ /* 0x000fe2000f8ec0ff */
[----:B-1----:R-:W-:-:S13]  /*00d0*/  ISETP.NE.AND P0, PT, R0, RZ, PT ;  /* 0x000000ff0000720c */ /* 0x002fda0003f05270 */
[----:B------:R-:W-:Y:S05]  /*00e0*/  @P0 BRA `(.L_x_1) ;  /* 0x00000000007c0947 */ /* 0x000fea0003800000 */
[----:B------:R-:W-:-:S13]  /*00f0*/  ELECT P0, URZ, PT ;  /* 0x0000000000ff782f */ /* 0x000fda0003800000 */
[----:B------:R-:W-:Y:S05]  /*0100*/  @!P0 BRA `(.L_x_2) ;  /* 0x0000000000848947 */ /* 0x000fea0003800000 */
[----:B------:R-:W-:Y:S01]  /*0110*/  UMOV UR5, 0x4 ;  /* 0x0000000400057882 */ /* 0x000fe20000000000 */
[----:B------:R-:W-:Y:S02]  /*0120*/  IMAD.MOV.U32 R4, RZ, RZ, 0x1 ;  /* 0x00000001ff047424 */ /* 0x000fe400078e00ff */
[----:B------:R-:W-:Y:S02]  /*0130*/  IMAD.MOV.U32 R5, RZ, RZ, 0xf ;  /* 0x0000000fff057424 */ /* 0x000fe400078e00ff */
[----:B------:R-:W-:Y:S04]  /*0140*/  DEPBAR.LE SB1, 0x36 ;  /* 0x00009d800000791a */ /* 0x000fe80000000000 */
[----:B------:R-:W1:Y:S02]  /*0150*/  UTCATOMSWS.FIND_AND_SET.ALIGN UP1, UR5, UR5 ;  /* 0x00000005000575e3 */ /* 0x000e640008020800 */
[----:B-1----:R-:W-:-:S04]  /*0160*/  PLOP3.LUT P0, PT, PT, PT, UP1, 0x80, 0x8 ;  /* 0x000000000008781c */ /* 0x002fc80003f0f018 */
[----:B------:R-:W-:-:S04]  /*0170*/  SEL R0, RZ, 0xffffffff, !P0 ;  /* 0xffffffffff007807 */ /* 0x000fc80004000000 */
[----:B------:R-:W-:Y:S01]  /*0180*/  ISETP.NE.AND P0, PT, R0, RZ, PT ;  /* 0x000000ff0000720c */ /* 0x000fe20003f05270 */
[----:B------:R-:W-:-:S12]  /*0190*/  IMAD.U32 R0, RZ, RZ, UR5 ;  /* 0x00000005ff007e24 */ /* 0x000fd8000f8e00ff */
[----:B------:R-:W-:Y:S05]  /*01a0*/  @P0 BRA `(.L_x_3) ;  /* 0x0000000000240947 */ /* 0x000fea0003800000 */
.L_x_4:
[----:B------:R-:W-:Y:S05]  /*01b0*/  NANOSLEEP 0x64 ;  /* 0x000000640000795d */ /* 0x000fea0003800000 */
[----:B------:R-:W-:-:S05]  /*01c0*/  UMOV UR5, 0x4 ;  /* 0x0000000400057882 */ /* 0x000fca0000000000 */
[----:B------:R-:W-:Y:S04]  /*01d0*/  DEPBAR.LE SB1, 0x36 ;  /* 0x00009d800000791a */ /* 0x000fe80000000000 */
[----:B------:R-:W1:Y:S02]  /*01e0*/  UTCATOMSWS.FIND_AND_SET.ALIGN UP1, UR5, UR5 ;  /* 0x00000005000575e3 */ /* 0x000e640008020800 */
[----:B-1----:R-:W-:-:S04]  /*01f0*/  PLOP3.LUT P0, PT, PT, PT, UP1, 0x80, 0x8 ;  /* 0x000000000008781c */ /* 0x002fc80003f0f018 */
[----:B------:R-:W-:-:S04]  /*0200*/  SEL R0, RZ, 0xffffffff, !P0 ;  /* 0xffffffffff007807 */ /* 0x000fc80004000000 */
[----:B------:R-:W-:Y:S01]  /*0210*/  ISETP.NE.AND P0, PT, R0, RZ, PT ;  /* 0x000000ff0000720c */ /* 0x000fe20003f05270 */
[----:B------:R-:W-:-:S12]  /*0220*/  IMAD.U32 R0, RZ, RZ, UR5 ;  /* 0x00000005ff007e24 */ /* 0x000fd8000f8e00ff */
[----:B------:R-:W-:Y:S05]  /*0230*/  @!P0 BRA `(.L_x_4) ;  /* 0xfffffffc00dc8947 */ /* 0x000fea000383ffff */
.L_x_3:
[C---:B------:R-:W-:Y:S01]  /*0240*/  VIADD R3, R0.reuse, 0x10 ;  /* 0x0000001000037836 */ /* 0x040fe20000000000 */
[----:B------:R-:W-:Y:S01]  /*0250*/  UMOV UR5, 0x50 ;  /* 0x0000005000057882 */ /* 0x000fe20000000000 */
[----:B------:R-:W-:Y:S01]  /*0260*/  SHF.L.U32 R2, R5, R0, RZ ;  /* 0x0000000005027219 */ /* 0x000fe200000006ff */
[----:B------:R-:W-:Y:S01]  /*0270*/  ULEA UR5, UR6, UR5, 0x18 ;  /* 0x0000000506057291 */ /* 0x000fe2000f8ec0ff */
[----:B------:R-:W-:Y:S01]  /*0280*/  IMAD.SHL.U32 R0, R0, 0x20, RZ ;  /* 0x0000002000007824 */ /* 0x000fe200078e00ff */
[----:B------:R-:W-:-:S04]  /*0290*/  SHF.L.U32 R3, R4, R3, RZ ;  /* 0x0000000304037219 */ /* 0x000fc800000006ff */
[----:B------:R-:W-:-:S05]  /*02a0*/  LOP3.LUT R2, R3, R2, RZ, 0xfc, !PT ;  /* 0x0000000203027212 */ /* 0x000fca00078efcff */
[----:B------:R1:W-:Y:S04]  /*02b0*/  ATOMS.OR RZ, [UR5], R2 ;  /* 0x00000002ffff798c */ /* 0x0003e8000b000005 */
[----:B------:R1:W-:Y:S01]  /*02c0*/  STS [UR4], R0 ;  /* 0x00000000ff007988 */ /* 0x0003e20008000804 */
[----:B------:R-:W-:Y:S05]  /*02d0*/  BRA `(.L_x_2) ;  /* 0x0000000000107947 */ /* 0x000fea0003800000 */
.L_x_1:
[----:B------:R-:W-:Y:S01]  /*02e0*/  IMAD.MOV.U32 R0, RZ, RZ, -0x1 ;  /* 0xffffffffff007424 */ /* 0x000fe200078e00ff */
[----:B------:R-:W-:-:S04]  /*02f0*/  MOV R2, 0x320 ;  /* 0x0000032000027802 */ /* 0x000fc80000000f00 */
[----:B------:R1:W-:Y:S03]  /*0300*/  STS [UR4], R0 ;  /* 0x00000000ff007988 */ /* 0x0003e60008000804 */
[----:B-1----:R-:W-:Y:S05]  /*0310*/  CALL.REL.NOINC `($__internal_1_$__cuda_sm10x_tcgen05_guardrail_trap_phase_invalid_during_alloc) ;  /* 0x000000cc00bc7944 */ /* 0x002fea0003c00000 */
.L_x_2:
[----:B------:R-:W-:Y:S05]  /*0320*/  WARPSYNC.ALL ;  /* 0x0000000000007948 */ /* 0x000fea0003800000 */
[----:B------:R-:W-:Y:S01]  /*0330*/  NOP ;  /* 0x0000000000007918 */ /* 0x000fe20000000000 */
.L_x_0:
[----:B------:R-:W2:Y:S01]  /*0340*/  LDC.64 R56, c[0x0][0x398] ;  /* 0x0000e600ff387b82 */ /* 0x000ea20000000a00 */
[----:B------:R-:W3:Y:S01]  /*0350*/  S2R R5, SR_CTAID.X ;  /* 0x0000000000057919 */ /* 0x000ee20000002500 */
[----:B------:R-:W4:Y:S01]  /*0360*/  LDCU UR5, c[0x0][0x3b0] ;  /* 0x00007600ff0577ac */ /* 0x000f220008000800 */
[----:B------:R-:W-:Y:S01]  /*0370*/  LOP3.LUT R222, R222, 0xfffffff7, RZ, 0xc0, !PT ;  /* 0xfffffff7dede7812 */ /* 0x000fe200078ec0ff */
[----:B------:R-:W5:Y:S01]  /*0380*/  S2R R249, SR_TID.X ;  /* 0x0000000000f97919 */ /* 0x000f620000002100 */
[----:B------:R-:W1:Y:S03]  /*0390*/  LDCU UR4, c[0x0][0x3a4] ;  /* 0x00007480ff0477ac */ /* 0x000e660008000800 */
[----:B------:R-:W1:Y:S01]  /*03a0*/  LDC.64 R78, c[0x0][0x3a8] ;  /* 0x0000ea00ff4e7b82 */ /* 0x000e620000000a00 */
[----:B------:R-:W1:Y:S01]  /*03b0*/  LDCU.128 UR16, c[0x0][0x380] ;  /* 0x00007000ff1077ac */ /* 0x000e620008000c00 */
[----:B------:R-:W-:-:S06]  /*03c0*/  UMOV UR10, 0x400 ;  /* 0x00000400000a7882 */ /* 0x000fcc0000000000 */
[----:B------:R-:W1:Y:S02]  /*03d0*/  LDC R68, c[0x0][0x3a0] ;  /* 0x0000e800ff447b82 */ /* 0x000e640000000800 */
[----:B-12---:R-:W-:Y:S01]  /*03e0*/  VIADD R0, R57, 0x7f ;  /* 0x0000007f39007836 */ /* 0x006fe20000000000 */
[----:B------:R-:W-:-:S04]  /*03f0*/  IABS R12, R56 ;  /* 0x00000038000c7213 */ /* 0x000fc80000000000 */
[----:B------:R-:W-:-:S04]  /*0400*/  SHF.R.S32.HI R3, RZ, 0x1f, R0 ;  /* 0x0000001fff037819 */ /* 0x000fc80000011400 */
[----:B------:R-:W-:Y:S02]  /*0410*/  LEA.HI R3, R3, R0, RZ, 0x7 ;  /* 0x0000000003037211 */ /* 0x000fe400078f38ff */
[----:B---3--:R-:W-:Y:S02]  /*0420*/  IABS R8, R5 ;  /* 0x0000000500087213 */ /* 0x008fe40000000000 */
[----:B------:R-:W-:Y:S02]  /*0430*/  SHF.R.S32.HI R3, RZ, 0x7, R3 ;  /* 0x00000007ff037819 */ /* 0x000fe40000011403 */
[----:B-----5:R-:W-:Y:S01]  /*0440*/  LOP3.LUT R252, R249, 0x1f, RZ, 0xc0, !PT ;  /* 0x0000001ff9fc7812 */ /* 0x020fe200078ec0ff */
[----:B------:R-:W-:Y:S02]  /*0450*/  VIADD R138, R68, 0x1f ;  /* 0x0000001f448a7836 */ /* 0x000fe40000000000 */
[----:B------:R-:W-:-:S05]  /*0460*/  IMAD.SHL.U32 R4, R3, 0x8, RZ ;  /* 0x0000000803047824 */ /* 0x000fca00078e00ff */
[-C--:B------:R-:W-:Y:S02]  /*0470*/  IABS R7, R4.reuse ;  /* 0x0000000400077213 */ /* 0x080fe40000000000 */
[----:B------:R-:W-:Y:S02]  /*0480*/  IABS R10, R4 ;  /* 0x00000004000a7213 */ /* 0x000fe40000000000 */
[----:B------:R-:W1:Y:S08]  /*0490*/  I2F.RP R0, R7 ;  /* 0x0000000700007306 */ /* 0x000e700000209400 */
[----:B-1----:R-:W1:Y:S02]  /*04a0*/  MUFU.RCP R0, R0 ;  /* 0x0000000000007308 */ /* 0x002e640000001000 */
[----:B-1----:R-:W-:-:S02]  /*04b0*/  VIADD R2, R0, 0xffffffe ;  /* 0x0ffffffe00027836 */ /* 0x002fc40000000000 */
[----:B------:R-:W-:-:S04]  /*04c0*/  IMAD.MOV R0, RZ, RZ, -R10 ;  /* 0x000000ffff007224 */ /* 0x000fc800078e0a0a */
[----:B------:R1:W2:Y:S02]  /*04d0*/  F2I.FTZ.U32.TRUNC.NTZ R3, R2 ;  /* 0x0000000200037305 */ /* 0x0002a4000021f000 */
[----:B-1----:R-:W-:Y:S02]  /*04e0*/  IMAD.MOV.U32 R2, RZ, RZ, RZ ;  /* 0x000000ffff027224 */ /* 0x002fe400078e00ff */
[----:B--2---:R-:W-:-:S04]  /*04f0*/  IMAD.MOV R6, RZ, RZ, -R3 ;  /* 0x000000ffff067224 */ /* 0x004fc800078e0a03 */
[----:B------:R-:W-:Y:S02]  /*0500*/  IMAD R9, R6, R7, RZ ;  /* 0x0000000706097224 */ /* 0x000fe400078e02ff */
[----:B------:R-:W-:Y:S02]  /*0510*/  IMAD.MOV.U32 R6, RZ, RZ, R8 ;  /* 0x000000ffff067224 */ /* 0x000fe400078e0008 */
[----:B------:R-:W-:-:S06]  /*0520*/  IMAD.HI.U32 R3, R3, R9, R2 ;  /* 0x0000000903037227 */ /* 0x000fcc00078e0002 */
[----:B------:R-:W-:-:S04]  /*0530*/  IMAD.HI.U32 R3, R3, R6, RZ ;  /* 0x0000000603037227 */ /* 0x000fc800078e00ff */
[----:B------:R-:W-:Y:S01]  /*0540*/  IMAD R0, R3, R0, R6 ;  /* 0x0000000003007224 */ /* 0x000fe200078e0206 */
[----:B------:R-:W-:Y:S04]  /*0550*/  BAR.SYNC.DEFER_BLOCKING 0x0 ;  /* 0x0000000000007b1d */ /* 0x000fe80000010000 */
[----:B------:R-:W-:-:S13]  /*0560*/  ISETP.GT.U32.AND P1, PT, R7, R0, PT ;  /* 0x000000000700720c */ /* 0x000fda0003f24070 */
[----:B------:R-:W-:Y:S02]  /*0570*/  @!P1 IMAD.IADD R0, R0, 0x1, -R7 ;  /* 0x0000000100009824 */ /* 0x000fe400078e0a07 */
[----:B------:R-:W-:Y:S01]  /*0580*/  @!P1 VIADD R3, R3, 0x1 ;  /* 0x0000000103039836 */ /* 0x000fe20000000000 */
[----:B------:R-:W-:Y:S02]  /*0590*/  ISETP.NE.AND P1, PT, R4, RZ, PT ;  /* 0x000000ff0400720c */ /* 0x000fe40003f25270 */
[----:B------:R-:W-:Y:S02]  /*05a0*/  ISETP.GE.U32.AND P0, PT, R0, R7, PT ;  /* 0x000000070000720c */ /* 0x000fe40003f06070 */
[----:B------:R-:W-:-:S04]  /*05b0*/  LOP3.LUT R0, R5, R4, RZ, 0x3c, !PT ;  /* 0x0000000405007212 */ /* 0x000fc800078e3cff */
[----:B------:R-:W-:Y:S01]  /*05c0*/  ISETP.GE.AND P2, PT, R0, RZ, PT ;  /* 0x000000ff0000720c */ /* 0x000fe20003f46270 */
[----:B------:R-:W-:-:S06]  /*05d0*/  VIADD R0, R56, 0x3f ;  /* 0x0000003f38007836 */ /* 0x000fcc0000000000 */
[----:B------:R-:W-:-:S04]  /*05e0*/  @P0 VIADD R3, R3, 0x1 ;  /* 0x0000000103030836 */ /* 0x000fc80000000000 */
[----:B------:R-:W-:Y:S01]  /*05f0*/  IMAD.MOV.U32 R2, RZ, RZ, R3 ;  /* 0x000000ffff027224 */ /* 0x000fe200078e0003 */
[----:B------:R-:W-:-:S03]  /*0600*/  SHF.R.S32.HI R3, RZ, 0x1f, R0 ;  /* 0x0000001fff037819 */ /* 0x000fc60000011400 */
[----:B------:R-:W-:Y:S01]  /*0610*/  @!P2 IMAD.MOV R2, RZ, RZ, -R2 ;  /* 0x000000ffff02a224 */ /* 0x000fe200078e0a02 */
[----:B------:R-:W-:Y:S02]  /*0620*/  @!P1 LOP3.LUT R2, RZ, R4, RZ, 0x33, !PT ;  /* 0x00000004ff029212 */ /* 0x000fe400078e33ff */
[----:B------:R-:W-:-:S03]  /*0630*/  LEA.HI R3, R3, R0, RZ, 0x6 ;  /* 0x0000000003037211 */ /* 0x000fc600078f30ff */
[----:B------:R-:W-:Y:S02]  /*0640*/  IMAD.SHL.U32 R10, R2, 0x8, RZ ;  /* 0x00000008020a7824 */ /* 0x000fe400078e00ff */
[----:B------:R-:W-:-:S03]  /*0650*/  IMAD.MOV R2, RZ, RZ, -R2 ;  /* 0x000000ffff027224 */ /* 0x000fc600078e0a02 */
[----:B------:R-:W-:Y:S01]  /*0660*/  LEA.HI.SX32 R3, R3, -R10, 0x1a ;  /* 0x8000000a03037211 */ /* 0x000fe200078fd2ff */
[----:B------:R-:W-:-:S03]  /*0670*/  IMAD R14, R4, R2, R5 ;  /* 0x00000002040e7224 */ /* 0x000fc600078e0205 */
[----:B------:R-:W-:Y:S02]  /*0680*/  VIMNMX R11, PT, PT, R3, 0x8, PT ;  /* 0x00000008030b7848 */ /* 0x000fe40003fe0100 */
[----:B------:R-:W-:Y:S02]  /*0690*/  IABS R7, R14 ;  /* 0x0000000e00077213 */ /* 0x000fe40000000000 */
[-C--:B------:R-:W-:Y:S02]  /*06a0*/  IABS R9, R11.reuse ;  /* 0x0000000b00097213 */ /* 0x080fe40000000000 */
[----:B------:R-:W-:Y:S02]  /*06b0*/  IABS R4, R11 ;  /* 0x0000000b00047213 */ /* 0x000fe40000000000 */
[----:B------:R-:W1:Y:S08]  /*06c0*/  I2F.RP R0, R9 ;  /* 0x0000000900007306 */ /* 0x000e700000209400 */
[----:B-1----:R-:W1:Y:S02]  /*06d0*/  MUFU.RCP R0, R0 ;  /* 0x0000000000007308 */ /* 0x002e640000001000 */
[----:B-1----:R-:W-:-:S02]  /*06e0*/  VIADD R3, R0, 0xffffffe ;  /* 0x0ffffffe00037836 */ /* 0x002fc40000000000 */
[----:B------:R-:W-:-:S04]  /*06f0*/  IMAD.MOV R0, RZ, RZ, -R4 ;  /* 0x000000ffff007224 */ /* 0x000fc800078e0a04 */
[----:B------:R-:W1:Y:S02]  /*0700*/  F2I.FTZ.U32.TRUNC.NTZ R3, R3 ;  /* 0x0000000300037305 */ /* 0x000e64000021f000 */
[----:B-1----:R-:W-:-:S04]  /*0710*/  IMAD.MOV R6, RZ, RZ, -R3 ;  /* 0x000000ffff067224 */ /* 0x002fc800078e0a03 */
[----:B------:R-:W-:-:S04]  /*0720*/  IMAD.MOV.U32 R2, RZ, RZ, R6 ;  /* 0x000000ffff027224 */ /* 0x000fc800078e0006 */
[----:B------:R-:W-:Y:S02]  /*0730*/  IMAD R5, R2, R9, RZ ;  /* 0x0000000902057224 */ /* 0x000fe400078e02ff */
[----:B------:R-:W-:-:S04]  /*0740*/  IMAD.MOV.U32 R2, RZ, RZ, RZ ;  /* 0x000000ffff027224 */ /* 0x000fc800078e00ff */
[----:B------:R-:W-:Y:S02]  /*0750*/  IMAD.HI.U32 R2, R3, R5, R2 ;  /* 0x0000000503027227 */ /* 0x000fe400078e0002 */
[----:B------:R-:W1:Y:S04]  /*0760*/  I2F.RP R3, R12 ;  /* 0x0000000c00037306 */ /* 0x000e680000209400 */
[----:B------:R-:W-:-:S04]  /*0770*/  IMAD.HI.U32 R2, R2, R7, RZ ;  /* 0x0000000702027227 */ /* 0x000fc800078e00ff */
[----:B------:R-:W-:Y:S01]  /*0780*/  IMAD R0, R2, R0, R7 ;  /* 0x0000000002007224 */ /* 0x000fe200078e0207 */
[----:B------:R-:W-:-:S04]  /*0790*/  IABS R7, R57 ;  /* 0x0000003900077213 */ /* 0x000fc80000000000 */
[----:B------:R-:W-:Y:S01]  /*07a0*/  ISETP.GT.U32.AND P1, PT, R9, R0, PT ;  /* 0x000000000900720c */ /* 0x000fe20003f24070 */
[----:B------:R-:W2:Y:S08]  /*07b0*/  I2F.RP R6, R7 ;  /* 0x0000000700067306 */ /* 0x000eb00000209400 */
[----:B-1----:R-:W1:Y:S04]  /*07c0*/  MUFU.RCP R3, R3 ;  /* 0x0000000300037308 */ /* 0x002e680000001000 */
[----:B------:R-:W-:-:S02]  /*07d0*/  @!P1 IMAD.IADD R0, R0, 0x1, -R9 ;  /* 0x0000000100009824 */ /* 0x000fc400078e0a09 */
[----:B------:R-:W-:Y:S01]  /*07e0*/  @!P1 VIADD R2, R2, 0x1 ;  /* 0x0000000102029836 */ /* 0x000fe20000000000 */
[----:B------:R-:W-:Y:S01]  /*07f0*/  ISETP.NE.AND P1, PT, R11, RZ, PT ;  /* 0x000000ff0b00720c */ /* 0x000fe20003f25270 */
[----:B--2---:R-:W2:Y:S01]  /*0800*/  MUFU.RCP R6, R6 ;  /* 0x0000000600067308 */ /* 0x004ea20000001000 */
[----:B------:R-:W-:Y:S02]  /*0810*/  ISETP.GE.U32.AND P0, PT, R0, R9, PT ;  /* 0x000000090000720c */ /* 0x000fe40003f06070 */
[----:B------:R-:W-:-:S04]  /*0820*/  LOP3.LUT R0, R14, R11, RZ, 0x3c, !PT ;  /* 0x0000000b0e007212 */ /* 0x000fc800078e3cff */
[----:B------:R-:W-:Y:S01]  /*0830*/  ISETP.GE.AND P2, PT, R0, RZ, PT ;  /* 0x000000ff0000720c */ /* 0x000fe20003f46270 */
[----:B-1----:R-:W-:Y:S01]  /*0840*/  VIADD R4, R3, 0xffffffe ;  /* 0x0ffffffe03047836 */ /* 0x002fe20000000000 */
[----:B------:R-:W-:-:S03]  /*0850*/  LOP3.LUT R3, R249, 0x3f, RZ, 0xc0, !PT ;  /* 0x0000003ff9037812 */ /* 0x000fc600078ec0ff */
[----:B------:R1:W3:Y:S02]  /*0860*/  F2I.FTZ.U32.TRUNC.NTZ R5, R4 ;  /* 0x0000000400057305 */ /* 0x0002e4000021f000 */
[----:B------:R-:W-:Y:S02]  /*0870*/  @P0 VIADD R2, R2, 0x1 ;  /* 0x0000000102020836 */ /* 0x000fe40000000000 */
[----:B--2---:R-:W-:-:S04]  /*0880*/  VIADD R8, R6, 0xffffffe ;  /* 0x0ffffffe06087836 */ /* 0x004fc80000000000 */
[----:B------:R-:W-:Y:S01]  /*0890*/  @!P2 IMAD.MOV R2, RZ, RZ, -R2 ;  /* 0x000000ffff02a224 */ /* 0x000fe200078e0a02 */
[----:B------:R-:W-:Y:S01]  /*08a0*/  @!P1 LOP3.LUT R2, RZ, R11, RZ, 0x33, !PT ;  /* 0x0000000bff029212 */ /* 0x000fe200078e33ff */
[----:B------:R-:W2:Y:S01]  /*08b0*/  F2I.FTZ.U32.TRUNC.NTZ R9, R8 ;  /* 0x0000000800097305 */ /* 0x000ea2000021f000 */
[----:B-1----:R-:W-:-:S03]  /*08c0*/  IMAD.MOV.U32 R4, RZ, RZ, RZ ;  /* 0x000000ffff047224 */ /* 0x002fc600078e00ff */
[----:B------:R-:W-:Y:S02]  /*08d0*/  IMAD.MOV R0, RZ, RZ, -R2 ;  /* 0x000000ffff007224 */ /* 0x000fe400078e0a02 */
[----:B---3--:R-:W-:Y:S02]  /*08e0*/  IMAD.MOV R13, RZ, RZ, -R5 ;  /* 0x000000ffff0d7224 */ /* 0x008fe400078e0a05 */
[----:B------:R-:W-:Y:S01]  /*08f0*/  IMAD R0, R11, R0, R14 ;  /* 0x000000000b007224 */ /* 0x000fe200078e020e */
[----:B------:R-:W-:Y:S01]  /*0900*/  SHF.R.U32.HI R11, RZ, 0x5, R249 ;  /* 0x00000005ff0b7819 */ /* 0x000fe200000116f9 */
[----:B------:R-:W-:Y:S02]  /*0910*/  IMAD R13, R13, R12, RZ ;  /* 0x0000000c0d0d7224 */ /* 0x000fe400078e02ff */
[----:B------:R-:W-:Y:S01]  /*0920*/  IMAD.IADD R0, R10, 0x1, R0 ;  /* 0x000000010a007824 */ /* 0x000fe200078e0200 */
[----:B------:R-:W-:Y:S01]  /*0930*/  SGXT.U32 R11, R11, 0x2 ;  /* 0x000000020b0b781a */ /* 0x000fe20000000000 */
[----:B------:R-:W-:-:S02]  /*0940*/  IMAD.SHL.U32 R2, R2, 0x80, RZ ;  /* 0x0000008002027824 */ /* 0x000fc400078e00ff */
[----:B------:R-:W-:Y:S02]  /*0950*/  IMAD R0, R0, 0x40, R3 ;  /* 0x0000004000007824 */ /* 0x000fe400078e0203 */
[----:B--2---:R-:W-:Y:S02]  /*0960*/  IMAD.MOV R8, RZ, RZ, -R9 ;  /* 0x000000ffff087224 */ /* 0x004fe400078e0a09 */
[----:B------:R-:W-:Y:S01]  /*0970*/  IMAD.HI.U32 R4, R5, R13, R4 ;  /* 0x0000000d05047227 */ /* 0x000fe200078e0004 */
[----:B------:R-:W-:Y:S02]  /*0980*/  IABS R6, R0 ;  /* 0x0000000000067213 */ /* 0x000fe40000000000 */
[----:B------:R-:W-:-:S03]  /*0990*/  LOP3.LUT R5, R2, R11, RZ, 0xfc, !PT ;  /* 0x0000000b02057212 */ /* 0x000fc600078efcff */
[----:B------:R-:W-:Y:S01]  /*09a0*/  IMAD.MOV.U32 R11, RZ, RZ, R6 ;  /* 0x000000ffff0b7224 */ /* 0x000fe200078e0006 */
[C---:B------:R-:W-:Y:S01]  /*09b0*/  LOP3.LUT R17, R5.reuse, 0x7c, RZ, 0xfc, !PT ;  /* 0x0000007c05117812 */ /* 0x040fe200078efcff */
[----:B------:R-:W-:Y:S01]  /*09c0*/  IMAD.MOV.U32 R6, RZ, RZ, R8 ;  /* 0x000000ffff067224 */ /* 0x000fe200078e0008 */
[C---:B------:R-:W-:Y:S01]  /*09d0*/  LOP3.LUT R14, R5.reuse, 0x4, RZ, 0xfc, !PT ;  /* 0x00000004050e7812 */ /* 0x040fe200078efcff */
[----:B------:R-:W-:Y:S01]  /*09e0*/  IMAD.MOV.U32 R8, RZ, RZ, RZ ;  /* 0x000000ffff087224 */ /* 0x000fe200078e00ff */
[----:B------:R-:W-:Y:S01]  /*09f0*/  IABS R10, R17 ;  /* 0x00000011000a7213 */ /* 0x000fe20000000000 */
[----:B------:R-:W-:Y:S01]  /*0a00*/  IMAD R13, R6, R7, RZ ;  /* 0x00000007060d7224 */ /* 0x000fe200078e02ff */
[----:B------:R-:W-:Y:S01]  /*0a10*/  LOP3.LUT R15, R5, 0x8, RZ, 0xfc, !PT ;  /* 0x00000008050f7812 */ /* 0x000fe200078efcff */
[----:B------:R-:W-:Y:S01]  /*0a20*/  IMAD.HI.U32 R4, R4, R11, RZ ;  /* 0x0000000b04047227 */ /* 0x000fe200078e00ff */
[----:B------:R-:W-:Y:S02]  /*0a30*/  ISETP.GE.AND P3, PT, R14, RZ, PT ;  /* 0x000000ff0e00720c */ /* 0x000fe40003f66270 */
[----:B------:R-:W-:Y:S01]  /*0a40*/  IABS R16, R15 ;  /* 0x0000000f00107213 */ /* 0x000fe20000000000 */
[----:B------:R-:W-:Y:S01]  /*0a50*/  IMAD.HI.U32 R8, R9, R13, R8 ;  /* 0x0000000d09087227 */ /* 0x000fe200078e0008 */
[----:B------:R-:W-:-:S02]  /*0a60*/  IABS R9, R5 ;  /* 0x0000000500097213 */ /* 0x000fc40000000000 */
[----:B------:R-:W-:Y:S01]  /*0a70*/  IABS R13, R14 ;  /* 0x0000000e000d7213 */ /* 0x000fe20000000000 */
[----:B------:R-:W-:Y:S01]  /*0a80*/  IMAD.MOV R4, RZ, RZ, -R4 ;  /* 0x000000ffff047224 */ /* 0x000fe200078e0a04 */
[----:B------:R-:W-:Y:S02]  /*0a90*/  ISETP.GE.AND P4, PT, R17, RZ, PT ;  /* 0x000000ff1100720c */ /* 0x000fe40003f86270 */
[C---:B------:R-:W-:Y:S01]  /*0aa0*/  LOP3.LUT R17, R5.reuse, 0x24, RZ, 0xfc, !PT ;  /* 0x0000002405117812 */ /* 0x040fe200078efcff */
[----:B------:R-:W-:Y:S01]  /*0ab0*/  IMAD R11, R12, R4, R11 ;  /* 0x000000040c0b7224 */ /* 0x000fe200078e020b */
[----:B------:R-:W-:Y:S01]  /*0ac0*/  LOP3.LUT R19, R5, 0x28, RZ, 0xfc, !PT ;  /* 0x0000002805137812 */ /* 0x000fe200078efcff */
[----:B------:R-:W-:Y:S01]  /*0ad0*/  IMAD.HI.U32 R4, R8, R10, RZ ;  /* 0x0000000a08047227 */ /* 0x000fe200078e00ff */
[----:B------:R-:W-:Y:S02]  /*0ae0*/  IABS R30, R17 ;  /* 0x00000011001e7213 */ /* 0x000fe40000000000 */
[----:B------:R-:W-:Y:S01]  /*0af0*/  ISETP.GT.U32.AND P0, PT, R12, R11, PT ;  /* 0x0000000b0c00720c */ /* 0x000fe20003f04070 */
[----:B------:R-:W-:Y:S01]  /*0b00*/  IMAD.MOV R6, RZ, RZ, -R4 ;  /* 0x000000ffff067224 */ /* 0x000fe200078e0a04 */
[----:B------:R-:W-:Y:S01]  /*0b10*/  IABS R32, R19 ;  /* 0x0000001300207213 */ /* 0x000fe20000000000 */
[----:B------:R-:W-:Y:S01]  /*0b20*/  IMAD.SHL.U32 R4, R249, 0x10, RZ ;  /* 0x00000010f9047824 */ /* 0x000fe200078e00ff */
[----:B------:R-:W-:Y:S01]  /*0b30*/  LOP3.LUT R21, R5, 0x44, RZ, 0xfc, !PT ;  /* 0x0000004405157812 */ /* 0x000fe200078efcff */
[----:B------:R-:W-:Y:S01]  /*0b40*/  IMAD R10, R7, R6, R10 ;  /* 0x00000006070a7224 */ /* 0x000fe200078e020a */
[----:B------:R-:W-:Y:S01]  /*0b50*/  LOP3.LUT R23, R5, 0x64, RZ, 0xfc, !PT ;  /* 0x0000006405177812 */ /* 0x000fe200078efcff */
[----:B------:R-:W-:Y:S01]  /*0b60*/  IMAD.HI.U32 R6, R8, R16, RZ ;  /* 0x0000001008067227 */ /* 0x000fe200078e00ff */
[----:B------:R-:W-:-:S02]  /*0b70*/  LOP3.LUT R54, R4, 0x70, RZ, 0xc0, !PT ;  /* 0x0000007004367812 */ /* 0x000fc400078ec0ff */
[----:B------:R-:W-:Y:S01]  /*0b80*/  ISETP.GT.U32.AND P5, PT, R7, R10, PT ;  /* 0x0000000a0700720c */ /* 0x000fe20003fa4070 */
[C---:B------:R-:W-:Y:S01]  /*0b90*/  IMAD.HI.U32 R4, R8.reuse, R9, RZ ;  /* 0x0000000908047227 */ /* 0x040fe200078e00ff */
[----:B------:R-:W-:Y:S02]  /*0ba0*/  IABS R66, R23 ;  /* 0x0000001700427213 */ /* 0x000fe40000000000 */
[----:B------:R-:W-:Y:S01]  /*0bb0*/  LOP3.LUT R25, R5, 0x68, RZ, 0xfc, !PT ;  /* 0x0000006805197812 */ /* 0x000fe200078efcff */
[----:B------:R-:W-:Y:S02]  /*0bc0*/  IMAD.MOV R4, RZ, RZ, -R4 ;  /* 0x000000ffff047224 */ /* 0x000fe400078e0a04 */
[----:B------:R-:W-:Y:S01]  /*0bd0*/  IMAD R54, R3, 0x80, R54 ;  /* 0x0000008003367824 */ /* 0x000fe200078e0236 */
[----:B------:R-:W-:Y:S01]  /*0be0*/  IABS R70, R25 ;  /* 0x0000001900467213 */ /* 0x000fe20000000000 */
[----:B------:R-:W-:Y:S02]  /*0bf0*/  IMAD R4, R7, R4, R9 ;  /* 0x0000000407047224 */ /* 0x000fe400078e0209 */
[----:B------:R-:W-:-:S03]  /*0c00*/  IMAD.HI.U32 R3, R8, R13, RZ ;  /* 0x0000000d08037227 */ /* 0x000fc600078e00ff */
[C---:B------:R-:W-:Y:S01]  /*0c10*/  ISETP.GT.U32.AND P1, PT, R7.reuse, R4, PT ;  /* 0x000000040700720c */ /* 0x040fe20003f24070 */
[----:B------:R-:W-:Y:S02]  /*0c20*/  @!P5 IMAD.IADD R10, R10, 0x1, -R7 ;  /* 0x000000010a0ad824 */ /* 0x000fe400078e0a07 */
[----:B------:R-:W-:Y:S02]  /*0c30*/  IMAD.MOV R14, RZ, RZ, -R3 ;  /* 0x000000ffff0e7224 */ /* 0x000fe400078e0a03 */
[----:B------:R-:W-:Y:S01]  /*0c40*/  IMAD.MOV R3, RZ, RZ, -R6 ;  /* 0x000000ffff037224 */ /* 0x000fe200078e0a06 */
[----:B------:R-:W-:Y:S01]  /*0c50*/  ISETP.GT.U32.AND P6, PT, R7, R10, PT ;  /* 0x0000000a0700720c */ /* 0x000fe20003fc4070 */
[----:B------:R-:W-:Y:S01]  /*0c60*/  @!P0 IMAD.IADD R11, R11, 0x1, -R12 ;  /* 0x000000010b0b8824 */ /* 0x000fe200078e0a0c */
[----:B------:R-:W-:Y:S01]  /*0c70*/  ISETP.GE.AND P0, PT, R15, RZ, PT ;  /* 0x000000ff0f00720c */ /* 0x000fe20003f06270 */
[----:B------:R-:W-:Y:S01]  /*0c80*/  IMAD R16, R7, R3, R16 ;  /* 0x0000000307107224 */ /* 0x000fe200078e0210 */
[----:B------:R-:W-:Y:S01]  /*0c90*/  LOP3.LUT R15, R5, 0x14, RZ, 0xfc, !PT ;  /* 0x00000014050f7812 */ /* 0x000fe200078efcff */
[----:B------:R-:W-:Y:S01]  /*0ca0*/  IMAD R6, R7, R14, R13 ;  /* 0x0000000e07067224 */ /* 0x000fe200078e020d */
[----:B------:R-:W-:Y:S01]  /*0cb0*/  ISETP.GT.U32.AND P2, PT, R12, R11, PT ;  /* 0x0000000b0c00720c */ /* 0x000fe20003f44070 */
[----:B------:R-:W-:Y:S01]  /*0cc0*/  @!P1 IMAD.IADD R4, R4, 0x1, -R7 ;  /* 0x0000000104049824 */ /* 0x000fe200078e0a07 */
[----:B------:R-:W-:-:S02]  /*0cd0*/  LOP3.LUT R13, R5, 0x10, RZ, 0xfc, !PT ;  /* 0x00000010050d7812 */ /* 0x000fc400078efcff */
[----:B------:R-:W-:Y:S02]  /*0ce0*/  IABS R22, R15 ;  /* 0x0000000f00167213 */ /* 0x000fe40000000000 */
[C---:B------:R-:W-:Y:S01]  /*0cf0*/  ISETP.GT.U32.AND P1, PT, R7.reuse, R4, PT ;  /* 0x000000040700720c */ /* 0x040fe20003f24070 */
[----:B------:R-:W-:Y:S01]  /*0d00*/  @!P6 IMAD.IADD R10, R10, 0x1, -R7 ;  /* 0x000000010a0ae824 */ /* 0x000fe200078e0a07 */
[C---:B------:R-:W-:Y:S02]  /*0d10*/  ISETP.GT.U32.AND P6, PT, R7.reuse, R16, PT ;  /* 0x000000100700720c */ /* 0x040fe40003fc4070 */
[----:B------:R-:W-:Y:S01]  /*0d20*/  ISETP.GT.U32.AND P5, PT, R7, R6, PT ;  /* 0x000000060700720c */ /* 0x000fe20003fa4070 */
[----:B------:R-:W-:Y:S01]  /*0d30*/  @!P4 IMAD.MOV R10, RZ, RZ, -R10 ;  /* 0x000000ffff0ac224 */ /* 0x000fe200078e0a0a */
[----:B------:R-:W-:Y:S01]  /*0d40*/  IABS R20, R13 ;  /* 0x0000000d00147213 */ /* 0x000fe20000000000 */
[----:B------:R-:W-:Y:S01]  /*0d50*/  @!P2 IMAD.IADD R11, R11, 0x1, -R12 ;  /* 0x000000010b0ba824 */ /* 0x000fe200078e0a0c */
[C---:B------:R-:W-:Y:S01]  /*0d60*/  ISETP.GE.AND P4, PT, R5.reuse, RZ, PT ;  /* 0x000000ff0500720c */ /* 0x040fe20003f86270 */
[----:B------:R-:W-:Y:S01]  /*0d70*/  IMAD.HI.U32 R12, R8, R22, RZ ;  /* 0x00000016080c7227 */ /* 0x000fe200078e00ff */
[----:B------:R-:W-:-:S03]  /*0d80*/  LOP3.LUT R3, R5, 0xc, RZ, 0xfc, !PT ;  /* 0x0000000c05037812 */ /* 0x000fc600078efcff */
[----:B------:R-:W-:Y:S01]  /*0d90*/  IMAD.HI.U32 R9, R8, R20, RZ ;  /* 0x0000001408097227 */ /* 0x000fe200078e00ff */
[----:B------:R-:W-:Y:S02]  /*0da0*/  IABS R18, R3 ;  /* 0x0000000300127213 */ /* 0x000fe40000000000 */
[----:B------:R-:W-:Y:S01]  /*0db0*/  ISETP.GE.AND P2, PT, R3, RZ, PT ;  /* 0x000000ff0300720c */ /* 0x000fe20003f46270 */
[----:B------:R-:W-:Y:S02]  /*0dc0*/  @!P6 IMAD.IADD R16, R16, 0x1, -R7 ;  /* 0x000000011010e824 */ /* 0x000fe400078e0a07 */
[----:B------:R-:W-:Y:S02]  /*0dd0*/  IMAD.MOV R12, RZ, RZ, -R12 ;  /* 0x000000ffff0c7224 */ /* 0x000fe400078e0a0c */
[----:B------:R-:W-:Y:S01]  /*0de0*/  IMAD.MOV R9, RZ, RZ, -R9 ;  /* 0x000000ffff097224 */ /* 0x000fe200078e0a09 */
[----:B------:R-:W-:Y:S01]  /*0df0*/  ISETP.GT.U32.AND P6, PT, R7, R16, PT ;  /* 0x000000100700720c */ /* 0x000fe20003fc4070 */
[--C-:B------:R-:W-:Y:S01]  /*0e00*/  @!P1 IMAD.IADD R4, R4, 0x1, -R7.reuse ;  /* 0x0000000104049824 */ /* 0x100fe200078e0a07 */
[----:B------:R-:W-:Y:S01]  /*0e10*/  ISETP.GE.AND P1, PT, R13, RZ, PT ;  /* 0x000000ff0d00720c */ /* 0x000fe20003f26270 */
[----:B------:R-:W-:Y:S01]  /*0e20*/  IMAD R22, R7, R12, R22 ;  /* 0x0000000c07167224 */ /* 0x000fe200078e0216 */
[----:B------:R-:W-:Y:S01]  /*0e30*/  LOP3.LUT R13, R5, 0x1c, RZ, 0xfc, !PT ;  /* 0x0000001c050d7812 */ /* 0x000fe200078efcff */
[----:B------:R-:W-:-:S02]  /*0e40*/  @!P5 IMAD.IADD R6, R6, 0x1, -R7 ;  /* 0x000000010606d824 */ /* 0x000fc400078e0a07 */
[C---:B------:R-:W-:Y:S01]  /*0e50*/  IMAD R20, R7.reuse, R9, R20 ;  /* 0x0000000907147224 */ /* 0x040fe200078e0214 */
[----:B------:R-:W-:Y:S01]  /*0e60*/  IABS R9, R13 ;  /* 0x0000000d00097213 */ /* 0x000fe20000000000 */
[----:B------:R-:W-:Y:S01]  /*0e70*/  IMAD.MOV.U32 R12, RZ, RZ, R4 ;  /* 0x000000ffff0c7224 */ /* 0x000fe200078e0004 */
[----:B------:R-:W-:Y:S01]  /*0e80*/  ISETP.GT.U32.AND P5, PT, R7, R6, PT ;  /* 0x000000060700720c */ /* 0x000fe20003fa4070 */
[----:B------:R-:W-:-:S04]  /*0e90*/  IMAD.HI.U32 R3, R8, R18, RZ ;  /* 0x0000001208037227 */ /* 0x000fc800078e00ff */
[----:B------:R-:W-:Y:S01]  /*0ea0*/  @!P4 IMAD.MOV R12, RZ, RZ, -R12 ;  /* 0x000000ffff0cc224 */ /* 0x000fe200078e0a0c */
[C---:B------:R-:W-:Y:S01]  /*0eb0*/  ISETP.GT.U32.AND P4, PT, R7.reuse, R20, PT ;  /* 0x000000140700720c */ /* 0x040fe20003f84070 */
[----:B------:R-:W-:Y:S01]  /*0ec0*/  @!P6 IMAD.IADD R16, R16, 0x1, -R7 ;  /* 0x000000011010e824 */ /* 0x000fe200078e0a07 */
[C---:B------:R-:W-:Y:S01]  /*0ed0*/  ISETP.GT.U32.AND P6, PT, R7.reuse, R22, PT ;  /* 0x000000160700720c */ /* 0x040fe20003fc4070 */
[----:B------:R-:W-:Y:S02]  /*0ee0*/  IMAD.MOV R3, RZ, RZ, -R3 ;  /* 0x000000ffff037224 */ /* 0x000fe400078e0a03 */
[----:B------:R-:W-:Y:S02]  /*0ef0*/  @!P0 IMAD.MOV R16, RZ, RZ, -R16 ;  /* 0x000000ffff108224 */ /* 0x000fe400078e0a10 */
[----:B------:R-:W-:Y:S01]  /*0f00*/  IMAD R18, R7, R3, R18 ;  /* 0x0000000307127224 */ /* 0x000fe200078e0212 */
[----:B------:R-:W-:Y:S01]  /*0f10*/  LOP3.LUT R3, R5, 0x18, RZ, 0xfc, !PT ;  /* 0x0000001805037812 */ /* 0x000fe200078efcff */
[----:B------:R-:W-:-:S02]  /*0f20*/  @!P5 IMAD.IADD R6, R6, 0x1, -R7 ;  /* 0x000000010606d824 */ /* 0x000fc400078e0a07 */
[----:B------:R-:W-:Y:S01]  /*0f30*/  IMAD.MOV.U32 R41, RZ, RZ, R11 ;  /* 0x000000ffff297224 */ /* 0x000fe200078e000b */
[C---:B------:R-:W-:Y:S01]  /*0f40*/  ISETP.GT.U32.AND P5, PT, R7.reuse, R18, PT ;  /* 0x000000120700720c */ /* 0x040fe20003fa4070 */
[--C-:B------:R-:W-:Y:S01]  /*0f50*/  @!P4 IMAD.IADD R20, R20, 0x1, -R7.reuse ;  /* 0x000000011414c824 */ /* 0x100fe200078e0a07 */
[----:B------:R-:W-:Y:S01]  /*0f60*/  IABS R4, R3 ;  /* 0x0000000300047213 */ /* 0x000fe20000000000 */
[----:B------:R-:W-:Y:S02]  /*0f70*/  @!P6 IMAD.IADD R22, R22, 0x1, -R7 ;  /* 0x000000011616e824 */ /* 0x000fe400078e0a07 */
[----:B------:R-:W-:Y:S01]  /*0f80*/  IMAD.MOV.U32 R14, RZ, RZ, R6 ;  /* 0x000000ffff0e7224 */ /* 0x000fe200078e0006 */
[C---:B------:R-:W-:Y:S01]  /*0f90*/  ISETP.GT.U32.AND P6, PT, R7.reuse, R20, PT ;  /* 0x000000140700720c */ /* 0x040fe20003fc4070 */
[----:B------:R-:W-:Y:S01]  /*0fa0*/  IMAD.HI.U32 R6, R8, R9, RZ ;  /* 0x0000000908067227 */ /* 0x000fe200078e00ff */
[----:B------:R-:W-:-:S03]  /*0fb0*/  ISETP.GT.U32.AND P0, PT, R7, R22, PT ;  /* 0x000000160700720c */ /* 0x000fc60003f04070 */
[----:B------:R-:W-:Y:S02]  /*0fc0*/  IMAD.MOV R6, RZ, RZ, -R6 ;  /* 0x000000ffff067224 */ /* 0x000fe400078e0a06 */
[----:B------:R-:W-:Y:S01]  /*0fd0*/  @!P5 IMAD.IADD R18, R18, 0x1, -R7 ;  /* 0x000000011212d824 */ /* 0x000fe200078e0a07 */
[----:B------:R-:W-:Y:S01]  /*0fe0*/  ISETP.GE.AND P5, PT, R3, RZ, PT ;  /* 0x000000ff0300720c */ /* 0x000fe20003fa6270 */
[C---:B------:R-:W-:Y:S02]  /*0ff0*/  IMAD R6, R7.reuse, R6, R9 ;  /* 0x0000000607067224 */ /* 0x040fe400078e0209 */
[----:B------:R-:W-:Y:S01]  /*1000*/  IMAD.HI.U32 R3, R8, R4, RZ ;  /* 0x0000000408037227 */ /* 0x000fe200078e00ff */
[----:B------:R-:W-:-:S03]  /*1010*/  ISETP.GT.U32.AND P4, PT, R7, R18, PT ;  /* 0x000000120700720c */ /* 0x000fc60003f84070 */
[----:B------:R-:W-:Y:S01]  /*1020*/  @!P6 IMAD.IADD R20, R20, 0x1, -R7 ;  /* 0x000000011414e824 */ /* 0x000fe200078e0a07 */
[----:B------:R-:W-:Y:S01]  /*1030*/  ISETP.GT.U32.AND P6, PT, R7, R6, PT ;  /* 0x000000060700720c */ /* 0x000fe20003fc4070 */
[----:B------:R-:W-:Y:S01]  /*1040*/  @!P3 IMAD.MOV R14, RZ, RZ, -R14 ;  /* 0x000000ffff0eb224 */ /* 0x000fe200078e0a0e */
[----:B------:R-:W-:Y:S01]  /*1050*/  ISETP.GE.AND P3, PT, R15, RZ, PT ;  /* 0x000000ff0f00720c */ /* 0x000fe20003f66270 */
[----:B------:R-:W-:Y:S01]  /*1060*/  IMAD.MOV R3, RZ, RZ, -R3 ;  /* 0x000000ffff037224 */ /* 0x000fe200078e0a03 */
[----:B------:R-:W-:Y:S01]  /*1070*/  LOP3.LUT R15, R5, 0x20, RZ, 0xfc, !PT ;  /* 0x00000020050f7812 */ /* 0x000fe200078efcff */
[----:B------:R-:W-:Y:S02]  /*1080*/  @!P1 IMAD.MOV R20, RZ, RZ, -R20 ;  /* 0x000000ffff149224 */ /* 0x000fe400078e0a14 */
[----:B------:R-:W-:Y:S01]  /*1090*/  IMAD R4, R7, R3, R4 ;  /* 0x0000000307047224 */ /* 0x000fe200078e0204 */
[----:B------:R-:W-:Y:S01]  /*10a0*/  IABS R28, R15 ;  /* 0x0000000f001c7213 */ /* 0x000fe20000000000 */
[----:B------:R-:W-:-:S02]  /*10b0*/  @!P4 IMAD.IADD R18, R18, 0x1, -R7 ;  /* 0x000000011212c824 */ /* 0x000fc400078e0a07 */
[--C-:B------:R-:W-:Y:S01]  /*10c0*/  @!P0 IMAD.IADD R22, R22, 0x1, -R7.reuse ;  /* 0x0000000116168824 */ /* 0x100fe200078e0a07 */
[----:B------:R-:W-:Y:S01]  /*10d0*/  ISETP.GT.U32.AND P4, PT, R7, R4, PT ;  /* 0x000000040700720c */ /* 0x000fe20003f84070 */
[----:B------:R-:W-:Y:S01]  /*10e0*/  @!P6 IMAD.IADD R6, R6, 0x1, -R7 ;  /* 0x000000010606e824 */ /* 0x000fe200078e0a07 */
[----:B------:R-:W-:Y:S01]  /*10f0*/  ISETP.GE.AND P0, PT, R13, RZ, PT ;  /* 0x000000ff0d00720c */ /* 0x000fe20003f06270 */
[----:B------:R-:W-:-:S03]  /*1100*/  IMAD.HI.U32 R3, R8, R28, RZ ;  /* 0x0000001c08037227 */ /* 0x000fc600078e00ff */
[----:B------:R-:W-:Y:S01]  /*1110*/  ISETP.GT.U32.AND P6, PT, R7, R6, PT ;  /* 0x000000060700720c */ /* 0x000fe20003fc4070 */
[----:B------:R-:W-:Y:S02]  /*1120*/  IMAD.MOV R9, RZ, RZ, -R3 ;  /* 0x000000ffff097224 */ /* 0x000fe400078e0a03 */
[----:B------:R-:W-:-:S04]  /*1130*/  IMAD.HI.U32 R3, R8, R30, RZ ;  /* 0x0000001e08037227 */ /* 0x000fc800078e00ff */
[C---:B------:R-:W-:Y:S02]  /*1140*/  IMAD R28, R7.reuse, R9, R28 ;  /* 0x00000009071c7224 */ /* 0x040fe400078e021c */
[----:B------:R-:W-:Y:S02]  /*1150*/  IMAD.MOV R3, RZ, RZ, -R3 ;  /* 0x000000ffff037224 */ /* 0x000fe400078e0a03 */
[--C-:B------:R-:W-:Y:S01]  /*1160*/  @!P4 IMAD.IADD R4, R4, 0x1, -R7.reuse ;  /* 0x000000010404c824 */ /* 0x100fe200078e0a07 */
[C---:B------:R-:W-:Y:S01]  /*1170*/  ISETP.GT.U32.AND P1, PT, R7.reuse, R28, PT ;  /* 0x0000001c0700720c */ /* 0x040fe20003f24070 */
[----:B------:R-:W-:Y:S01]  /*1180*/  IMAD R30, R7, R3, R30 ;  /* 0x00000003071e7224 */ /* 0x000fe200078e021e */
[----:B------:R-:W-:Y:S01]  /*1190*/  LOP3.LUT R3, R5, 0x2c, RZ, 0xfc, !PT ;  /* 0x0000002c05037812 */ /* 0x000fe200078efcff */
[----:B------:R-:W-:Y:S01]  /*11a0*/  @!P2 IMAD.MOV R18, RZ, RZ, -R18 ;  /* 0x000000ffff12a224 */ /* 0x000fe200078e0a12 */
[C---:B------:R-:W-:Y:S01]  /*11b0*/  ISETP.GT.U32.AND P2, PT, R7.reuse, R4, PT ;  /* 0x000000040700720c */ /* 0x040fe20003f44070 */
[----:B------:R-:W-:Y:S01]  /*11c0*/  @!P6 IMAD.IADD R6, R6, 0x1, -R7 ;  /* 0x000000010606e824 */ /* 0x000fe200078e0a07 */
[----:B------:R-:W-:Y:S01]  /*11d0*/  ISETP.GT.U32.AND P6, PT, R7, R30, PT ;  /* 0x0000001e0700720c */ /* 0x000fe20003fc4070 */
[----:B------:R-:W-:Y:S01]  /*11e0*/  IMAD.HI.U32 R9, R8, R32, RZ ;  /* 0x0000002008097227 */ /* 0x000fe200078e00ff */
[----:B------:R-:W-:-:S02]  /*11f0*/  ISETP.GE.AND P4, PT, R15, RZ, PT ;  /* 0x000000ff0f00720c */ /* 0x000fc40003f86270 */
[----:B------:R-:W-:Y:S01]  /*1200*/  LOP3.LUT R15, R5, 0x30, RZ, 0xfc, !PT ;  /* 0x00000030050f7812 */ /* 0x000fe200078efcff */
[----:B------:R-:W-:Y:S02]  /*1210*/  IMAD.MOV R9, RZ, RZ, -R9 ;  /* 0x000000ffff097224 */ /* 0x000fe400078e0a09 */
[--C-:B------:R-:W-:Y:S01]  /*1220*/  @!P1 IMAD.IADD R28, R28, 0x1, -R7.reuse ;  /* 0x000000011c1c9824 */ /* 0x100fe200078e0a07 */
[----:B------:R-:W-:Y:S01]  /*1230*/  IABS R13, R15 ;  /* 0x0000000f000d7213 */ /* 0x000fe20000000000 */
[----:B------:R-:W-:Y:S01]  /*1240*/  IMAD R32, R7, R9, R32 ;  /* 0x0000000907207224 */ /* 0x000fe200078e0220 */
[----:B------:R-:W-:Y:S01]  /*1250*/  IABS R9, R3 ;  /* 0x0000000300097213 */ /* 0x000fe20000000000 */
[--C-:B------:R-:W-:Y:S01]  /*1260*/  @!P2 IMAD.IADD R4, R4, 0x1, -R7.reuse ;  /* 0x000000010404a824 */ /* 0x100fe200078e0a07 */
[----:B------:R-:W-:Y:S01]  /*1270*/  ISETP.GE.AND P1, PT, R3, RZ, PT ;  /* 0x000000ff0300720c */ /* 0x000fe20003f26270 */
[----:B------:R-:W-:Y:S01]  /*1280*/  @!P6 IMAD.IADD R30, R30, 0x1, -R7 ;  /* 0x000000011e1ee824 */ /* 0x000fe200078e0a07 */
[----:B------:R-:W-:Y:S01]  /*1290*/  ISETP.GT.U32.AND P6, PT, R7, R28, PT ;  /* 0x0000001c0700720c */ /* 0x000fe20003fc4070 */
[----:B------:R-:W-:Y:S01]  /*12a0*/  IMAD.HI.U32 R3, R8, R9, RZ ;  /* 0x0000000908037227 */ /* 0x000fe200078e00ff */
[----:B------:R-:W-:-:S02]  /*12b0*/  ISETP.GE.AND P2, PT, R19, RZ, PT ;  /* 0x000000ff1300720c */ /* 0x000fc40003f46270 */
[----:B------:R-:W-:Y:S01]  /*12c0*/  LOP3.LUT R19, R5, 0x38, RZ, 0xfc, !PT ;  /* 0x0000003805137812 */ /* 0x000fe200078efcff */
[----:B------:R-:W-:Y:S02]  /*12d0*/  IMAD.MOV.U32 R24, RZ, RZ, R4 ;  /* 0x000000ffff187224 */ /* 0x000fe400078e0004 */
[----:B------:R-:W-:Y:S01]  /*12e0*/  IMAD.HI.U32 R4, R8, R13, RZ ;  /* 0x0000000d08047227 */ /* 0x000fe200078e00ff */
[----:B------:R-:W-:-:S03]  /*12f0*/  IABS R40, R19 ;  /* 0x0000001300287213 */ /* 0x000fc60000000000 */
[----:B------:R-:W-:Y:S02]  /*1300*/  IMAD.MOV.U32 R26, RZ, RZ, R6 ;  /* 0x000000ffff1a7224 */ /* 0x000fe400078e0006 */
[----:B------:R-:W-:Y:S02]  /*1310*/  IMAD.MOV R6, RZ, RZ, -R3 ;  /* 0x000000ffff067224 */ /* 0x000fe400078e0a03 */
[----:B------:R-:W-:Y:S02]  /*1320*/  IMAD.MOV R34, RZ, RZ, -R4 ;  /* 0x000000ffff227224 */ /* 0x000fe400078e0a04 */
[----:B------:R-:W-:Y:S01]  /*1330*/  @!P0 IMAD.MOV R26, RZ, RZ, -R26 ;  /* 0x000000ffff1a8224 */ /* 0x000fe200078e0a1a */
[C---:B------:R-:W-:Y:S01]  /*1340*/  ISETP.GT.U32.AND P0, PT, R7.reuse, R32, PT ;  /* 0x000000200700720c */ /* 0x040fe20003f04070 */
[C---:B------:R-:W-:Y:S02]  /*1350*/  IMAD R4, R7.reuse, R6, R9 ;  /* 0x0000000607047224 */ /* 0x040fe400078e0209 */
[----:B------:R-:W-:Y:S01]  /*1360*/  @!P5 IMAD.MOV R24, RZ, RZ, -R24 ;  /* 0x000000ffff18d224 */ /* 0x000fe200078e0a18 */
[C---:B------:R-:W-:Y:S01]  /*1370*/  ISETP.GT.U32.AND P5, PT, R7.reuse, R30, PT ;  /* 0x0000001e0700720c */ /* 0x040fe20003fa4070 */
[----:B------:R-:W-:Y:S01]  /*1380*/  @!P6 IMAD.IADD R28, R28, 0x1, -R7 ;  /* 0x000000011c1ce824 */ /* 0x000fe200078e0a07 */
[C---:B------:R-:W-:Y:S01]  /*1390*/  ISETP.GT.U32.AND P6, PT, R7.reuse, R4, PT ;  /* 0x000000040700720c */ /* 0x040fe20003fc4070 */
[----:B------:R-:W-:Y:S01]  /*13a0*/  IMAD R6, R7, R34, R13 ;  /* 0x0000002207067224 */ /* 0x000fe200078e020d */
[----:B------:R-:W-:Y:S01]  /*13b0*/  LOP3.LUT R13, R5, 0x3c, RZ, 0xfc, !PT ;  /* 0x0000003c050d7812 */ /* 0x000fe200078efcff */
[----:B------:R-:W-:Y:S01]  /*13c0*/  @!P3 IMAD.MOV R22, RZ, RZ, -R22 ;  /* 0x000000ffff16b224 */ /* 0x000fe200078e0a16 */
[----:B------:R-:W-:Y:S01]  /*13d0*/  ISETP.GE.AND P3, PT, R17, RZ, PT ;  /* 0x000000ff1100720c */ /* 0x000fe20003f66270 */
[----:B------:R-:W-:Y:S01]  /*13e0*/  IMAD.HI.U32 R9, R8, R40, RZ ;  /* 0x0000002808097227 */ /* 0x000fe200078e00ff */
[----:B------:R-:W-:-:S02]  /*13f0*/  LOP3.LUT R17, R5, 0x34, RZ, 0xfc, !PT ;  /* 0x0000003405117812 */ /* 0x000fc400078efcff */
[----:B------:R-:W-:Y:S01]  /*1400*/  IABS R42, R13 ;  /* 0x0000000d002a7213 */ /* 0x000fe20000000000 */
[--C-:B------:R-:W-:Y:S01]  /*1410*/  @!P0 IMAD.IADD R32, R32, 0x1, -R7.reuse ;  /* 0x0000000120208824 */ /* 0x100fe200078e0a07 */
[----:B------:R-:W-:Y:S01]  /*1420*/  IABS R38, R17 ;  /* 0x0000001100267213 */ /* 0x000fe20000000000 */
[--C-:B------:R-:W-:Y:S01]  /*1430*/  @!P5 IMAD.IADD R30, R30, 0x1, -R7.reuse ;  /* 0x000000011e1ed824 */ /* 0x100fe200078e0a07 */
[C---:B------:R-:W-:Y:S01]  /*1440*/  ISETP.GT.U32.AND P5, PT, R7.reuse, R6, PT ;  /* 0x000000060700720c */ /* 0x040fe20003fa4070 */
[----:B------:R-:W-:Y:S01]  /*1450*/  @!P6 IMAD.IADD R4, R4, 0x1, -R7 ;  /* 0x000000010404e824 */ /* 0x000fe200078e0a07 */
[----:B------:R-:W-:Y:S01]  /*1460*/  ISETP.GT.U32.AND P6, PT, R7, R32, PT ;  /* 0x000000200700720c */ /* 0x000fe20003fc4070 */
[----:B------:R-:W-:Y:S01]  /*1470*/  IMAD.MOV R9, RZ, RZ, -R9 ;  /* 0x000000ffff097224 */ /* 0x000fe200078e0a09 */
[----:B------:R-:W-:Y:S01]  /*1480*/  ISETP.GE.AND P0, PT, R15, RZ, PT ;  /* 0x000000ff0f00720c */ /* 0x000fe20003f06270 */
[----:B------:R-:W-:Y:S01]  /*1490*/  IMAD.HI.U32 R3, R8, R38, RZ ;  /* 0x0000002608037227 */ /* 0x000fe200078e00ff */
[----:B------:R-:W-:-:S03]  /*14a0*/  LOP3.LUT R15, R5, 0x40, RZ, 0xfc, !PT ;  /* 0x00000040050f7812 */ /* 0x000fc600078efcff */
[C---:B------:R-:W-:Y:S01]  /*14b0*/  IMAD R40, R7.reuse, R9, R40 ;  /* 0x0000000907287224 */ /* 0x040fe200078e0228 */
[----:B------:R-:W-:Y:S01]  /*14c0*/  IABS R44, R15 ;  /* 0x0000000f002c7213 */ /* 0x000fe20000000000 */
[----:B------:R-:W-:Y:S01]  /*14d0*/  IMAD.MOV R3, RZ, RZ, -R3 ;  /* 0x000000ffff037224 */ /* 0x000fe200078e0a03 */
[----:B------:R-:W-:Y:S01]  /*14e0*/  IABS R9, R21 ;  /* 0x0000001500097213 */ /* 0x000fe20000000000 */
[--C-:B------:R-:W-:Y:S02]  /*14f0*/  @!P5 IMAD.IADD R6, R6, 0x1, -R7.reuse ;  /* 0x000000010606d824 */ /* 0x100fe400078e0a07 */
[----:B------:R-:W-:Y:S01]  /*1500*/  @!P6 IMAD.IADD R32, R32, 0x1, -R7 ;  /* 0x000000012020e824 */ /* 0x000fe200078e0a07 */
[C---:B------:R-:W-:Y:S01]  /*1510*/  ISETP.GT.U32.AND P6, PT, R7.reuse, R40, PT ;  /* 0x000000280700720c */ /* 0x040fe20003fc4070 */
[C---:B------:R-:W-:Y:S01]  /*1520*/  IMAD R38, R7.reuse, R3, R38 ;  /* 0x0000000307267224 */ /* 0x040fe200078e0226 */
[----:B------:R-:W-:Y:S01]  /*1530*/  ISETP.GT.U32.AND P5, PT, R7, R6, PT ;  /* 0x000000060700720c */ /* 0x000fe20003fa4070 */
[----:B------:R-:W-:-:S04]  /*1540*/  IMAD.HI.U32 R3, R8, R42, RZ ;  /* 0x0000002a08037227 */ /* 0x000fc800078e00ff */
[----:B------:R-:W-:Y:S01]  /*1550*/  @!P3 IMAD.MOV R30, RZ, RZ, -R30 ;  /* 0x000000ffff1eb224 */ /* 0x000fe200078e0a1e */
[C---:B------:R-:W-:Y:S01]  /*1560*/  ISETP.GT.U32.AND P3, PT, R7.reuse, R38, PT ;  /* 0x000000260700720c */ /* 0x040fe20003f64070 */
[----:B------:R-:W-:Y:S02]  /*1570*/  IMAD.MOV R3, RZ, RZ, -R3 ;  /* 0x000000ffff037224 */ /* 0x000fe400078e0a03 */
[----:B------:R-:W-:Y:S01]  /*1580*/  @!P4 IMAD.MOV R28, RZ, RZ, -R28 ;  /* 0x000000ffff1cc224 */ /* 0x000fe200078e0a1c */
[C---:B------:R-:W-:Y:S01]  /*1590*/  ISETP.GT.U32.AND P4, PT, R7.reuse, R4, PT ;  /* 0x000000040700720c */ /* 0x040fe20003f84070 */
[----:B------:R-:W-:Y:S02]  /*15a0*/  IMAD R42, R7, R3, R42 ;  /* 0x00000003072a7224 */ /* 0x000fe400078e022a */
[----:B------:R-:W-:-:S04]  /*15b0*/  IMAD.HI.U32 R3, R8, R44, RZ ;  /* 0x0000002c08037227 */ /* 0x000fc800078e00ff */
[--C-:B------:R-:W-:Y:S02]  /*15c0*/  @!P6 IMAD.IADD R40, R40, 0x1, -R7.reuse ;  /* 0x000000012828e824 */ /* 0x100fe400078e0a07 */
[----:B------:R-:W-:Y:S01]  /*15d0*/  @!P5 IMAD.IADD R6, R6, 0x1, -R7 ;  /* 0x000000010606d824 */ /* 0x000fe200078e0a07 */
[C---:B------:R-:W-:Y:S01]  /*15e0*/  ISETP.GT.U32.AND P5, PT, R7.reuse, R42, PT ;  /* 0x0000002a0700720c */ /* 0x040fe20003fa4070 */
[----:B------:R-:W-:Y:S01]  /*15f0*/  IMAD.MOV R3, RZ, RZ, -R3 ;  /* 0x000000ffff037224 */ /* 0x000fe200078e0a03 */
[----:B------:R-:W-:Y:S01]  /*1600*/  ISETP.GT.U32.AND P6, PT, R7, R40, PT ;  /* 0x000000280700720c */ /* 0x000fe20003fc4070 */
[--C-:B------:R-:W-:Y:S01]  /*1610*/  @!P3 IMAD.IADD R38, R38, 0x1, -R7.reuse ;  /* 0x000000012626b824 */ /* 0x100fe200078e0a07 */
[----:B------:R-:W-:Y:S01]  /*1620*/  ISETP.GE.AND P3, PT, R19, RZ, PT ;  /* 0x000000ff1300720c */ /* 0x000fe20003f66270 */
[----:B------:R-:W-:Y:S01]  /*1630*/  IMAD R44, R7, R3, R44 ;  /* 0x00000003072c7224 */ /* 0x000fe200078e022c */
[C---:B------:R-:W-:Y:S01]  /*1640*/  LOP3.LUT R19, R5.reuse, 0x5c, RZ, 0xfc, !PT ;  /* 0x0000005c05137812 */ /* 0x040fe200078efcff */
[----:B------:R-:W-:Y:S01]  /*1650*/  IMAD.MOV.U32 R36, RZ, RZ, R6 ;  /* 0x000000ffff247224 */ /* 0x000fe200078e0006 */
[----:B------:R-:W-:Y:S01]  /*1660*/  LOP3.LUT R6, R5, 0x4c, RZ, 0xfc, !PT ;  /* 0x0000004c05067812 */ /* 0x000fe200078efcff */
[----:B------:R-:W-:Y:S01]  /*1670*/  @!P4 IMAD.IADD R4, R4, 0x1, -R7 ;  /* 0x000000010404c824 */ /* 0x000fe200078e0a07 */
[----:B------:R-:W-:Y:S01]  /*1680*/  ISETP.GE.AND P4, PT, R17, RZ, PT ;  /* 0x000000ff1100720c */ /* 0x000fe20003f86270 */
[----:B------:R-:W-:Y:S01]  /*1690*/  IMAD.HI.U32 R3, R8, R9, RZ ;  /* 0x0000000908037227 */ /* 0x000fe200078e00ff */
[----:B------:R-:W-:-:S02]  /*16a0*/  IABS R50, R6 ;  /* 0x0000000600327213 */ /* 0x000fc40000000000 */
[----:B------:R-:W-:Y:S01]  /*16b0*/  IABS R62, R19 ;  /* 0x00000013003e7213 */ /* 0x000fe20000000000 */
[----:B------:R-:W-:Y:S01]  /*16c0*/  @!P2 IMAD.MOV R32, RZ, RZ, -R32 ;  /* 0x000000ffff20a224 */ /* 0x000fe200078e0a20 */
[C---:B------:R-:W-:Y:S01]  /*16d0*/  ISETP.GT.U32.AND P2, PT, R7.reuse, R38, PT ;  /* 0x000000260700720c */ /* 0x040fe20003f44070 */
[----:B------:R-:W-:Y:S01]  /*16e0*/  @!P0 IMAD.MOV R36, RZ, RZ, -R36 ;  /* 0x000000ffff248224 */ /* 0x000fe200078e0a24 */
[----:B------:R-:W-:Y:S01]  /*16f0*/  ISETP.GT.U32.AND P0, PT, R7, R44, PT ;  /* 0x0000002c0700720c */ /* 0x000fe20003f04070 */
[----:B------:R-:W-:Y:S02]  /*1700*/  IMAD.MOV.U32 R34, RZ, RZ, R4 ;  /* 0x000000ffff227224 */ /* 0x000fe400078e0004 */
[----:B------:R-:W-:Y:S01]  /*1710*/  IMAD.MOV R4, RZ, RZ, -R3 ;  /* 0x000000ffff047224 */ /* 0x000fe200078e0a03 */
[----:B------:R-:W-:Y:S01]  /*1720*/  LOP3.LUT R3, R5, 0x48, RZ, 0xfc, !PT ;  /* 0x0000004805037812 */ /* 0x000fe200078efcff */
[--C-:B------:R-:W-:Y:S02]  /*1730*/  @!P5 IMAD.IADD R42, R42, 0x1, -R7.reuse ;  /* 0x000000012a2ad824 */ /* 0x100fe400078e0a07 */
[----:B------:R-:W-:Y:S01]  /*1740*/  @!P6 IMAD.IADD R40, R40, 0x1, -R7 ;  /* 0x000000012828e824 */ /* 0x000fe200078e0a07 */
[----:B------:R-:W-:Y:S01]  /*1750*/  ISETP.GE.AND P6, PT, R21, RZ, PT ;  /* 0x000000ff1500720c */ /* 0x000fe20003fc6270 */
[C---:B------:R-:W-:Y:S01]  /*1760*/  IMAD R4, R7.reuse, R4, R9 ;  /* 0x0000000407047224 */ /* 0x040fe200078e0209 */
[----:B------:R-:W-:Y:S01]  /*1770*/  ISETP.GT.U32.AND P5, PT, R7, R42, PT ;  /* 0x0000002a0700720c */ /* 0x000fe20003fa4070 */
[----:B------:R-:W-:Y:S01]  /*1780*/  @!P3 IMAD.MOV R40, RZ, RZ, -R40 ;  /* 0x000000ffff28b224 */ /* 0x000fe200078e0a28 */
[----:B------:R-:W-:Y:S01]  /*1790*/  LOP3.LUT R9, R5, 0x50, RZ, 0xfc, !PT ;  /* 0x0000005005097812 */ /* 0x000fe200078efcff */
[--C-:B------:R-:W-:Y:S01]  /*17a0*/  @!P2 IMAD.IADD R38, R38, 0x1, -R7.reuse ;  /* 0x000000012626a824 */ /* 0x100fe200078e0a07 */
[----:B------:R-:W-:Y:S01]  /*17b0*/  ISETP.GT.U32.AND P3, PT, R7, R4, PT ;  /* 0x000000040700720c */ /* 0x000fe20003f64070 */
[--C-:B------:R-:W-:Y:S01]  /*17c0*/  @!P0 IMAD.IADD R44, R44, 0x1, -R7.reuse ;  /* 0x000000012c2c8824 */ /* 0x100fe200078e0a07 */
[----:B------:R-:W-:Y:S01]  /*17d0*/  ISETP.GE.AND P2, PT, R15, RZ, PT ;  /* 0x000000ff0f00720c */ /* 0x000fe20003f46270 */
[----:B------:R-:W-:Y:S01]  /*17e0*/  @!P4 IMAD.MOV R38, RZ, RZ, -R38 ;  /* 0x000000ffff26c224 */ /* 0x000fe200078e0a26 */
[----:B------:R-:W-:Y:S01]  /*17f0*/  IABS R15, R3 ;  /* 0x00000003000f7213 */ /* 0x000fe20000000000 */
[----:B------:R-:W-:Y:S01]  /*1800*/  @!P1 IMAD.MOV R34, RZ, RZ, -R34 ;  /* 0x000000ffff229224 */ /* 0x000fe200078e0a22 */
[----:B------:R-:W-:Y:S01]  /*1810*/  ISETP.GT.U32.AND P4, PT, R7, R44, PT ;  /* 0x0000002c0700720c */ /* 0x000fe20003f84070 */
[----:B------:R-:W-:Y:S01]  /*1820*/  IMAD R11, R252, R79, RZ ;  /* 0x0000004ffc0b7224 */ /* 0x000fe200078e02ff */
[----:B------:R-:W-:Y:S01]  /*1830*/  ISETP.GE.AND P0, PT, R6, RZ, PT ;  /* 0x000000ff0600720c */ /* 0x000fe20003f06270 */
[----:B------:R-:W-:Y:S01]  /*1840*/  @!P5 IMAD.IADD R42, R42, 0x1, -R7 ;  /* 0x000000012a2ad824 */ /* 0x000fe200078e0a07 */
[----:B------:R-:W-:Y:S01]  /*1850*/  ISETP.GE.AND P5, PT, R3, RZ, PT ;  /* 0x000000ff0300720c */ /* 0x000fe20003fa6270 */
[----:B------:R-:W-:Y:S01]  /*1860*/  IMAD.HI.U32 R3, R8, R15, RZ ;  /* 0x0000000f08037227 */ /* 0x000fe200078e00ff */
[----:B------:R-:W-:-:S02]  /*1870*/  ISETP.GE.AND P1, PT, R13, RZ, PT ;  /* 0x000000ff0d00720c */ /* 0x000fc40003f26270 */
[----:B------:R-:W-:Y:S01]  /*1880*/  IABS R52, R9 ;  /* 0x0000000900347213 */ /* 0x000fe20000000000 */
[----:B------:R-:W-:Y:S01]  /*1890*/  @!P3 IMAD.IADD R4, R4, 0x1, -R7 ;  /* 0x000000010404b824 */ /* 0x000fe200078e0a07 */
[C---:B------:R-:W-:Y:S01]  /*18a0*/  LOP3.LUT R13, R5.reuse, 0x54, RZ, 0xfc, !PT ;  /* 0x00000054050d7812 */ /* 0x040fe200078efcff */
[----:B------:R-:W-:Y:S01]  /*18b0*/  IMAD.HI.U32 R6, R8, R50, RZ ;  /* 0x0000003208067227 */ /* 0x000fe200078e00ff */
[----:B------:R-:W-:Y:S02]  /*18c0*/  LOP3.LUT R21, R5, 0x60, RZ, 0xfc, !PT ;  /* 0x0000006005157812 */ /* 0x000fe400078efcff */
[----:B------:R-:W-:Y:S01]  /*18d0*/  ISETP.GT.U32.AND P3, PT, R7, R4, PT ;  /* 0x000000040700720c */ /* 0x000fe20003f64070 */
[----:B------:R-:W-:Y:S01]  /*18e0*/  IMAD.MOV R46, RZ, RZ, -R3 ;  /* 0x000000ffff2e7224 */ /* 0x000fe200078e0a03 */
[----:B------:R-:W-:Y:S01]  /*18f0*/  IABS R58, R13 ;  /* 0x0000000d003a7213 */ /* 0x000fe20000000000 */
[----:B------:R-:W-:Y:S01]  /*1900*/  IMAD.MOV R3, RZ, RZ, -R6 ;  /* 0x000000ffff037224 */ /* 0x000fe200078e0a06 */
[----:B------:R-:W-:Y:S01]  /*1910*/  IABS R64, R21 ;  /* 0x0000001500407213 */ /* 0x000fe20000000000 */
[----:B------:R-:W-:Y:S01]  /*1920*/  @!P4 IMAD.IADD R44, R44, 0x1, -R7 ;  /* 0x000000012c2cc824 */ /* 0x000fe200078e0a07 */
[----:B------:R-:W-:Y:S01]  /*1930*/  ISETP.GE.AND P4, PT, R13, RZ, PT ;  /* 0x000000ff0d00720c */ /* 0x000fe20003f86270 */
[----:B------:R-:W-:-:S02]  /*1940*/  IMAD R6, R7, R46, R15 ;  /* 0x0000002e07067224 */ /* 0x000fc400078e020f */
[----:B------:R-:W-:Y:S02]  /*1950*/  @!P2 IMAD.MOV R44, RZ, RZ, -R44 ;  /* 0x000000ffff2ca224 */ /* 0x000fe400078e0a2c */
[C---:B------:R-:W-:Y:S01]  /*1960*/  IMAD R50, R7.reuse, R3, R50 ;  /* 0x0000000307327224 */ /* 0x040fe200078e0232 */
[----:B------:R-:W-:Y:S01]  /*1970*/  ISETP.GT.U32.AND P2, PT, R7, R6, PT ;  /* 0x000000060700720c */ /* 0x000fe20003f44070 */
[----:B------:R-:W-:Y:S01]  /*1980*/  @!P3 IMAD.IADD R4, R4, 0x1, -R7 ;  /* 0x000000010404b824 */ /* 0x000fe200078e0a07 */
[----:B------:R-:W-:Y:S01]  /*1990*/  LOP3.LUT R3, R5, 0x58, RZ, 0xfc, !PT ;  /* 0x0000005805037812 */ /* 0x000fe200078efcff */
[----:B------:R-:W-:Y:S01]  /*19a0*/  @!P1 IMAD.MOV R42, RZ, RZ, -R42 ;  /* 0x000000ffff2a9224 */ /* 0x000fe200078e0a2a */
[----:B------:R-:W-:Y:S01]  /*19b0*/  ISETP.GE.AND P1, PT, R9, RZ, PT ;  /* 0x000000ff0900720c */ /* 0x000fe20003f26270 */
[----:B------:R-:W-:Y:S01]  /*19c0*/  IMAD.MOV.U32 R46, RZ, RZ, R4 ;  /* 0x000000ffff2e7224 */ /* 0x000fe200078e0004 */
[----:B------:R-:W-:Y:S01]  /*19d0*/  IABS R17, R3 ;  /* 0x0000000300117213 */ /* 0x000fe20000000000 */
[----:B------:R-:W-:Y:S01]  /*19e0*/  IMAD.HI.U32 R9, R8, R52, RZ ;  /* 0x0000003408097227 */ /* 0x000fe200078e00ff */
[----:B------:R-:W-:-:S03]  /*19f0*/  ISETP.GE.AND P3, PT, R3, RZ, PT ;  /* 0x000000ff0300720c */ /* 0x000fc60003f66270 */
[----:B------:R-:W-:Y:S01]  /*1a00*/  @!P6 IMAD.MOV R46, RZ, RZ, -R46 ;  /* 0x000000ffff2ee224 */ /* 0x000fe200078e0a2e */
[C---:B------:R-:W-:Y:S01]  /*1a10*/  ISETP.GT.U32.AND P6, PT, R7.reuse, R50, PT ;  /* 0x000000320700720c */ /* 0x040fe20003fc4070 */
[----:B------:R-:W-:Y:S02]  /*1a20*/  @!P2 IMAD.IADD R6, R6, 0x1, -R7 ;  /* 0x000000010606a824 */ /* 0x000fe400078e0a07 */
[----:B------:R-:W-:Y:S02]  /*1a30*/  IMAD.MOV R9, RZ, RZ, -R9 ;  /* 0x000000ffff097224 */ /* 0x000fe400078e0a09 */
[----:B------:R-:W-:Y:S01]  /*1a40*/  IMAD.HI.U32 R3, R8, R17, RZ ;  /* 0x0000001108037227 */ /* 0x000fe200078e00ff */
[----:B------:R-:W-:-:S03]  /*1a50*/  ISETP.GT.U32.AND P2, PT, R7, R6, PT ;  /* 0x000000060700720c */ /* 0x000fc60003f44070 */
[----:B------:R-:W-:Y:S02]  /*1a60*/  IMAD R52, R7, R9, R52 ;  /* 0x0000000907347224 */ /* 0x000fe400078e0234 */
[----:B------:R-:W-:-:S04]  /*1a70*/  IMAD.HI.U32 R13, R8, R58, RZ ;  /* 0x0000003a080d7227 */ /* 0x000fc800078e00ff */
[----:B------:R-:W-:Y:S02]  /*1a80*/  @!P6 IMAD.IADD R50, R50, 0x1, -R7 ;  /* 0x000000013232e824 */ /* 0x000fe400078e0a07 */
[----:B------:R-:W-:Y:S02]  /*1a90*/  IMAD.MOV R4, RZ, RZ, -R3 ;  /* 0x000000ffff047224 */ /* 0x000fe400078e0a03 */
[----:B------:R-:W-:Y:S01]  /*1aa0*/  @!P2 IMAD.IADD R6, R6, 0x1, -R7 ;  /* 0x000000010606a824 */ /* 0x000fe200078e0a07 */
[C---:B------:R-:W-:Y:S01]  /*1ab0*/  ISETP.GT.U32.AND P2, PT, R7.reuse, R52, PT ;  /* 0x000000340700720c */ /* 0x040fe20003f44070 */
[----:B------:R-:W-:Y:S01]  /*1ac0*/  IMAD.MOV R13, RZ, RZ, -R13 ;  /* 0x000000ffff0d7224 */ /* 0x000fe200078e0a0d */
[----:B------:R-:W-:Y:S01]  /*1ad0*/  ISETP.GT.U32.AND P6, PT, R7, R50, PT ;  /* 0x000000320700720c */ /* 0x000fe20003fc4070 */
[----:B------:R-:W-:-:S04]  /*1ae0*/  IMAD.HI.U32 R3, R8, R62, RZ ;  /* 0x0000003e08037227 */ /* 0x000fc800078e00ff */
[C---:B------:R-:W-:Y:S02]  /*1af0*/  IMAD R58, R7.reuse, R13, R58 ;  /* 0x0000000d073a7224 */ /* 0x040fe400078e023a */
[----:B------:R-:W-:Y:S01]  /*1b00*/  IMAD R4, R7, R4, R17 ;  /* 0x0000000407047224 */ /* 0x000fe200078e0211 */
[----:B------:R-:W-:Y:S01]  /*1b10*/  LOP3.LUT R17, R5, 0x74, RZ, 0xfc, !PT ;  /* 0x0000007405117812 */ /* 0x000fe200078efcff */
[----:B------:R-:W-:Y:S02]  /*1b20*/  IMAD.MOV R3, RZ, RZ, -R3 ;  /* 0x000000ffff037224 */ /* 0x000fe400078e0a03 */
[----:B------:R-:W-:Y:S01]  /*1b30*/  IMAD.MOV.U32 R48, RZ, RZ, R6 ;  /* 0x000000ffff307224 */ /* 0x000fe200078e0006 */
[----:B------:R-:W-:Y:S01]  /*1b40*/  IABS R76, R17 ;  /* 0x00000011004c7213 */ /* 0x000fe20000000000 */
[----:B------:R-:W-:Y:S02]  /*1b50*/  IMAD R62, R7, R3, R62 ;  /* 0x00000003073e7224 */ /* 0x000fe400078e023e */
[----:B------:R-:W-:-:S02]  /*1b60*/  @!P2 IMAD.IADD R52, R52, 0x1, -R7 ;  /* 0x000000013434a824 */ /* 0x000fc400078e0a07 */
[----:B------:R-:W-:Y:S01]  /*1b70*/  @!P6 IMAD.IADD R50, R50, 0x1, -R7 ;  /* 0x000000013232e824 */ /* 0x000fe200078e0a07 */
[C---:B------:R-:W-:Y:S01]  /*1b80*/  ISETP.GT.U32.AND P6, PT, R7.reuse, R58, PT ;  /* 0x0000003a0700720c */ /* 0x040fe20003fc4070 */
[----:B------:R-:W-:Y:S01]  /*1b90*/  @!P5 IMAD.MOV R48, RZ, RZ, -R48 ;  /* 0x000000ffff30d224 */ /* 0x000fe200078e0a30 */
[C---:B------:R-:W-:Y:S01]  /*1ba0*/  ISETP.GT.U32.AND P5, PT, R7.reuse, R4, PT ;  /* 0x000000040700720c */ /* 0x040fe20003fa4070 */
[----:B------:R-:W-:Y:S01]  /*1bb0*/  IMAD.HI.U32 R13, R8, R66, RZ ;  /* 0x00000042080d7227 */ /* 0x000fe200078e00ff */
[----:B------:R-:W-:-:S03]  /*1bc0*/  ISETP.GT.U32.AND P2, PT, R7, R52, PT ;  /* 0x000000340700720c */ /* 0x000fc60003f44070 */
[----:B------:R-:W-:Y:S01]  /*1bd0*/  @!P0 IMAD.MOV R50, RZ, RZ, -R50 ;  /* 0x000000ffff328224 */ /* 0x000fe200078e0a32 */
[----:B------:R-:W-:Y:S01]  /*1be0*/  ISETP.GT.U32.AND P0, PT, R7, R62, PT ;  /* 0x0000003e0700720c */ /* 0x000fe20003f04070 */
[----:B------:R-:W-:-:S04]  /*1bf0*/  IMAD.HI.U32 R9, R8, R64, RZ ;  /* 0x0000004008097227 */ /* 0x000fc800078e00ff */
[----:B------:R-:W-:Y:S02]  /*1c00*/  IMAD.MOV R13, RZ, RZ, -R13 ;  /* 0x000000ffff0d7224 */ /* 0x000fe400078e0a0d */
[----:B------:R-:W-:Y:S02]  /*1c10*/  IMAD.MOV R9, RZ, RZ, -R9 ;  /* 0x000000ffff097224 */ /* 0x000fe400078e0a09 */
[----:B------:R-:W-:Y:S01]  /*1c20*/  IMAD R66, R7, R13, R66 ;  /* 0x0000000d07427224 */ /* 0x000fe200078e0242 */
[----:B------:R-:W-:Y:S01]  /*1c30*/  LOP3.LUT R13, R5, 0x6c, RZ, 0xfc, !PT ;  /* 0x0000006c050d7812 */ /* 0x000fe200078efcff */
[----:B------:R-:W-:Y:S01]  /*1c40*/  IMAD R64, R7, R9, R64 ;  /* 0x0000000907407224 */ /* 0x000fe200078e0240 */
[----:B------:R-:W-:Y:S01]  /*1c50*/  LOP3.LUT R9, R5, 0x78, RZ, 0xfc, !PT ;  /* 0x0000007805097812 */ /* 0x000fe200078efcff */
[--C-:B------:R-:W-:Y:S01]  /*1c60*/  @!P6 IMAD.IADD R58, R58, 0x1, -R7.reuse ;  /* 0x000000013a3ae824 */ /* 0x100fe200078e0a07 */
[----:B------:R-:W-:Y:S01]  /*1c70*/  IABS R72, R13 ;  /* 0x0000000d00487213 */ /* 0x000fe20000000000 */
[----:B------:R-:W-:Y:S01]  /*1c80*/  @!P5 IMAD.IADD R4, R4, 0x1, -R7 ;  /* 0x000000010404d824 */ /* 0x000fe200078e0a07 */
[C---:B------:R-:W-:Y:S01]  /*1c90*/  ISETP.GT.U32.AND P6, PT, R7.reuse, R66, PT ;  /* 0x000000420700720c */ /* 0x040fe20003fc4070 */
[----:B------:R-:W-:Y:S01]  /*1ca0*/  IMAD.HI.U32 R15, R8, R70, RZ ;  /* 0x00000046080f7227 */ /* 0x000fe200078e00ff */
[----:B------:R-:W-:-:S02]  /*1cb0*/  ISETP.GT.U32.AND P5, PT, R7, R58, PT ;  /* 0x0000003a0700720c */ /* 0x000fc40003fa4070 */
[----:B------:R-:W-:Y:S01]  /*1cc0*/  IABS R80, R9 ;  /* 0x0000000900507213 */ /* 0x000fe20000000000 */
[--C-:B------:R-:W-:Y:S01]  /*1cd0*/  @!P2 IMAD.IADD R52, R52, 0x1, -R7.reuse ;  /* 0x000000013434a824 */ /* 0x100fe200078e0a07 */
[C---:B------:R-:W-:Y:S01]  /*1ce0*/  ISETP.GT.U32.AND P2, PT, R7.reuse, R64, PT ;  /* 0x000000400700720c */ /* 0x040fe20003f44070 */
[----:B------:R-:W-:Y:S01]  /*1cf0*/  @!P0 IMAD.IADD R62, R62, 0x1, -R7 ;  /* 0x000000013e3e8824 */ /* 0x000fe200078e0a07 */
[----:B------:R-:W-:Y:S01]  /*1d00*/  ISETP.GT.U32.AND P0, PT, R7, R4, PT ;  /* 0x000000040700720c */ /* 0x000fe20003f04070 */
[----:B------:R-:W-:Y:S02]  /*1d10*/  IMAD.MOV R15, RZ, RZ, -R15 ;  /* 0x000000ffff0f7224 */ /* 0x000fe400078e0a0f */
[----:B------:R-:W-:-:S04]  /*1d20*/  IMAD.HI.U32 R3, R8, R72, RZ ;  /* 0x0000004808037227 */ /* 0x000fc800078e00ff */
[----:B------:R-:W-:Y:S01]  /*1d30*/  IMAD R70, R7, R15, R70 ;  /* 0x0000000f07467224 */ /* 0x000fe200078e0246 */
[----:B------:R-:W-:Y:S01]  /*1d40*/  LOP3.LUT R15, R5, 0x70, RZ, 0xfc, !PT ;  /* 0x00000070050f7812 */ /* 0x000fe200078efcff */
[----:B------:R-:W-:Y:S02]  /*1d50*/  IMAD.MOV R6, RZ, RZ, -R3 ;  /* 0x000000ffff067224 */ /* 0x000fe400078e0a03 */
[--C-:B------:R-:W-:Y:S01]  /*1d60*/  @!P6 IMAD.IADD R66, R66, 0x1, -R7.reuse ;  /* 0x000000014242e824 */ /* 0x100fe200078e0a07 */
[----:B------:R-:W-:Y:S01]  /*1d70*/  IABS R74, R15 ;  /* 0x0000000f004a7213 */ /* 0x000fe20000000000 */
[C---:B------:R-:W-:Y:S02]  /*1d80*/  IMAD R72, R7.reuse, R6, R72 ;  /* 0x0000000607487224 */ /* 0x040fe400078e0248 */
[--C-:B------:R-:W-:Y:S01]  /*1d90*/  @!P2 IMAD.IADD R64, R64, 0x1, -R7.reuse ;  /* 0x000000014040a824 */ /* 0x100fe200078e0a07 */
[C---:B------:R-:W-:Y:S01]  /*1da0*/  ISETP.GT.U32.AND P2, PT, R7.reuse, R62, PT ;  /* 0x0000003e0700720c */ /* 0x040fe20003f44070 */
[----:B------:R-:W-:Y:S01]  /*1db0*/  @!P0 IMAD.IADD R4, R4, 0x1, -R7 ;  /* 0x0000000104048824 */ /* 0x000fe200078e0a07 */
[C---:B------:R-:W-:Y:S01]  /*1dc0*/  ISETP.GT.U32.AND P6, PT, R7.reuse, R66, PT ;  /* 0x000000420700720c */ /* 0x040fe20003fc4070 */
[----:B------:R-:W-:Y:S01]  /*1dd0*/  IMAD.HI.U32 R5, R8, R74, RZ ;  /* 0x0000004a08057227 */ /* 0x000fe200078e00ff */
[----:B------:R-:W-:-:S03]  /*1de0*/  ISETP.GT.U32.AND P0, PT, R7, R72, PT ;  /* 0x000000480700720c */ /* 0x000fc60003f04070 */
[----:B------:R-:W-:-:S04]  /*1df0*/  IMAD.HI.U32 R3, R8, R76, RZ ;  /* 0x0000004c08037227 */ /* 0x000fc800078e00ff */
[----:B------:R-:W-:-:S04]  /*1e00*/  IMAD.HI.U32 R8, R8, R80, RZ ;  /* 0x0000005008087227 */ /* 0x000fc800078e00ff */
[----:B------:R-:W-:Y:S01]  /*1e10*/  @!P5 IMAD.IADD R58, R58, 0x1, -R7 ;  /* 0x000000013a3ad824 */ /* 0x000fe200078e0a07 */
[C---:B------:R-:W-:Y:S01]  /*1e20*/  ISETP.GT.U32.AND P5, PT, R7.reuse, R70, PT ;  /* 0x000000460700720c */ /* 0x040fe20003fa4070 */
[----:B------:R-:W-:Y:S02]  /*1e30*/  IMAD.MOV R5, RZ, RZ, -R5 ;  /* 0x000000ffff057224 */ /* 0x000fe400078e0a05 */
[----:B------:R-:W-:Y:S02]  /*1e40*/  IMAD.MOV R3, RZ, RZ, -R3 ;  /* 0x000000ffff037224 */ /* 0x000fe400078e0a03 */
[----:B------:R-:W-:Y:S02]  /*1e50*/  IMAD.MOV R8, RZ, RZ, -R8 ;  /* 0x000000ffff087224 */ /* 0x000fe400078e0a08 */
[C---:B------:R-:W-:Y:S02]  /*1e60*/  IMAD R74, R7.reuse, R5, R74 ;  /* 0x00000005074a7224 */ /* 0x040fe400078e024a */
[C---:B------:R-:W-:Y:S01]  /*1e70*/  IMAD R76, R7.reuse, R3, R76 ;  /* 0x00000003074c7224 */ /* 0x040fe200078e024c */
[----:B------:R-:W-:Y:S01]  /*1e80*/  SHF.R.U32.HI R3, RZ, 0x6, R249 ;  /* 0x00000006ff037819 */ /* 0x000fe200000116f9 */
[----:B------:R-:W-:-:S02]  /*1e90*/  IMAD R80, R7, R8, R80 ;  /* 0x0000000807507224 */ /* 0x000fc400078e0250 */
[----:B------:R-:W-:Y:S01]  /*1ea0*/  @!P1 IMAD.MOV R52, RZ, RZ, -R52 ;  /* 0x000000ffff349224 */ /* 0x000fe200078e0a34 */
[C---:B------:R-:W-:Y:S01]  /*1eb0*/  ISETP.GT.U32.AND P1, PT, R7.reuse, R64, PT ;  /* 0x000000400700720c */ /* 0x040fe20003f24070 */
[--C-:B------:R-:W-:Y:S01]  /*1ec0*/  @!P2 IMAD.IADD R62, R62, 0x1, -R7.reuse ;  /* 0x000000013e3ea824 */ /* 0x100fe200078e0a07 */
[C---:B------:R-:W-:Y:S01]  /*1ed0*/  ISETP.GT.U32.AND P2, PT, R7.reuse, R74, PT ;  /* 0x0000004a0700720c */ /* 0x040fe20003f44070 */
[--C-:B------:R-:W-:Y:S01]  /*1ee0*/  @!P6 IMAD.IADD R66, R66, 0x1, -R7.reuse ;  /* 0x000000014242e824 */ /* 0x100fe200078e0a07 */
[C---:B------:R-:W-:Y:S01]  /*1ef0*/  ISETP.GT.U32.AND P6, PT, R7.reuse, R76, PT ;  /* 0x0000004c0700720c */ /* 0x040fe20003fc4070 */
[--C-:B------:R-:W-:Y:S01]  /*1f00*/  @!P0 IMAD.IADD R72, R72, 0x1, -R7.reuse ;  /* 0x0000000148488824 */ /* 0x100fe200078e0a07 */
[----:B------:R-:W-:Y:S01]  /*1f10*/  ISETP.GT.U32.AND P0, PT, R7, R80, PT ;  /* 0x000000500700720c */ /* 0x000fe20003f04070 */
[--C-:B------:R-:W-:Y:S01]  /*1f20*/  @!P5 IMAD.IADD R70, R70, 0x1, -R7.reuse ;  /* 0x000000014646d824 */ /* 0x100fe200078e0a07 */
[----:B------:R-:W-:Y:S01]  /*1f30*/  ISETP.GE.AND P5, PT, R21, RZ, PT ;  /* 0x000000ff1500720c */ /* 0x000fe20003fa6270 */
[----:B------:R-:W-:Y:S01]  /*1f40*/  IMAD.MOV.U32 R60, RZ, RZ, R4 ;  /* 0x000000ffff3c7224 */ /* 0x000fe200078e0004 */
[----:B------:R-:W-:Y:S01]  /*1f50*/  SGXT.U32 R3, R3, 0x1 ;  /* 0x000000010303781a */ /* 0x000fe20000000000 */
[----:B------:R-:W-:Y:S01]  /*1f60*/  @!P4 IMAD.MOV R58, RZ, RZ, -R58 ;  /* 0x000000ffff3ac224 */ /* 0x000fe200078e0a3a */
[----:B------:R-:W-:Y:S01]  /*1f70*/  ISETP.GT.U32.AND P4, PT, R7, R70, PT ;  /* 0x000000460700720c */ /* 0x000fe20003f84070 */
[--C-:B------:R-:W-:Y:S01]  /*1f80*/  @!P1 IMAD.IADD R64, R64, 0x1, -R7.reuse ;  /* 0x0000000140409824 */ /* 0x100fe200078e0a07 */
[----:B------:R-:W-:Y:S01]  /*1f90*/  ISETP.GE.AND P1, PT, R19, RZ, PT ;  /* 0x000000ff1300720c */ /* 0x000fe20003f26270 */
[--C-:B------:R-:W-:Y:S01]  /*1fa0*/  @!P2 IMAD.IADD R74, R74, 0x1, -R7.reuse ;  /* 0x000000014a4aa824 */ /* 0x100fe200078e0a07 */
[----:B------:R-:W-:Y:S01]  /*1fb0*/  ISETP.GE.AND P2, PT, R23, RZ, PT ;  /* 0x000000ff1700720c */ /* 0x000fe20003f46270 */
[--C-:B------:R-:W-:Y:S01]  /*1fc0*/  @!P6 IMAD.IADD R76, R76, 0x1, -R7.reuse ;  /* 0x000000014c4ce824 */ /* 0x100fe200078e0a07 */
[----:B------:R-:W-:Y:S01]  /*1fd0*/  ISETP.GT.U32.AND P6, PT, R7, R72, PT ;  /* 0x000000480700720c */ /* 0x000fe20003fc4070 */
[--C-:B------:R-:W-:Y:S01]  /*1fe0*/  @!P0 IMAD.IADD R80, R80, 0x1, -R7.reuse ;  /* 0x0000000150508824 */ /* 0x100fe200078e0a07 */
[----:B------:R-:W-:Y:S01]  /*1ff0*/  LOP3.LUT R224, R3, 0x2, RZ, 0xfc, !PT ;  /* 0x0000000203e07812 */ /* 0x000fe200078efcff */
[----:B------:R-:W-:Y:S01]  /*2000*/  @!P3 IMAD.MOV R60, RZ, RZ, -R60 ;  /* 0x000000ffff3cb224 */ /* 0x000fe200078e0a3c */
[C---:B------:R-:W-:Y:S01]  /*2010*/  ISETP.GT.U32.AND P3, PT, R7.reuse, R74, PT ;  /* 0x0000004a0700720c */ /* 0x040fe20003f64070 */
[----:B------:R-:W-:Y:S01]  /*2020*/  @!P5 IMAD.MOV R64, RZ, RZ, -R64 ;  /* 0x000000ffff40d224 */ /* 0x000fe200078e0a40 */
[----:B------:R-:W-:Y:S01]  /*2030*/  ISETP.GT.U32.AND P0, PT, R7, R76, PT ;  /* 0x0000004c0700720c */ /* 0x000fe20003f04070 */
[----:B------:R-:W-:Y:S01]  /*2040*/  IMAD R4, R3, R78, RZ ;  /* 0x0000004e03047224 */ /* 0x000fe200078e02ff */
[----:B------:R-:W-:Y:S01]  /*2050*/  ISETP.GT.U32.AND P5, PT, R7, R80, PT ;  /* 0x000000500700720c */ /* 0x000fe20003fa4070 */
[----:B------:R-:W-:Y:S01]  /*2060*/  @!P1 IMAD.MOV R62, RZ, RZ, -R62 ;  /* 0x000000ffff3e9224 */ /* 0x000fe200078e0a3e */
[----:B------:R-:W-:Y:S01]  /*2070*/  ISETP.GE.AND P1, PT, R25, RZ, PT ;  /* 0x000000ff1900720c */ /* 0x000fe20003f26270 */
[----:B------:R-:W-:Y:S01]  /*2080*/  IMAD R5, R78, 0x2, R4 ;  /* 0x000000024e057824 */ /* 0x000fe200078e0204 */
[----:B------:R-:W-:Y:S01]  /*2090*/  LOP3.LUT R223, R3, 0x4, RZ, 0xfc, !PT ;  /* 0x0000000403df7812 */ /* 0x000fe200078efcff */
[----:B------:R-:W-:Y:S01]  /*20a0*/  @!P4 IMAD.IADD R70, R70, 0x1, -R7 ;  /* 0x000000014646c824 */ /* 0x000fe200078e0a07 */
[----:B------:R-:W-:Y:S01]  /*20b0*/  ISETP.GE.AND P4, PT, R13, RZ, PT ;  /* 0x000000ff0d00720c */ /* 0x000fe20003f86270 */
[----:B------:R-:W-:Y:S01]  /*20c0*/  IMAD R6, R78, 0x2, R5 ;  /* 0x000000024e067824 */ /* 0x000fe200078e0205 */
[----:B------:R-:W-:Y:S01]  /*20d0*/  LOP3.LUT R13, RZ, R57, RZ, 0x33, !PT ;  /* 0x00000039ff0d7212 */ /* 0x000fe200078e33ff */
[--C-:B------:R-:W-:Y:S01]  /*20e0*/  @!P6 IMAD.IADD R72, R72, 0x1, -R7.reuse ;  /* 0x000000014848e824 */ /* 0x100fe200078e0a07 */
[----:B------:R-:W-:Y:S01]  /*20f0*/  ISETP.GE.AND P6, PT, R15, RZ, PT ;  /* 0x000000ff0f00720c */ /* 0x000fe20003fc6270 */
[--C-:B------:R-:W-:Y:S01]  /*2100*/  @!P3 IMAD.IADD R74, R74, 0x1, -R7.reuse ;  /* 0x000000014a4ab824 */ /* 0x100fe200078e0a07 */
[----:B------:R-:W-:Y:S01]  /*2110*/  ISETP.GE.AND P3, PT, R17, RZ, PT ;  /* 0x000000ff1100720c */ /* 0x000fe20003f66270 */
[--C-:B------:R-:W-:Y:S01]  /*2120*/  @!P0 IMAD.IADD R76, R76, 0x1, -R7.reuse ;  /* 0x000000014c4c8824 */ /* 0x100fe200078e0a07 */
[----:B------:R-:W-:Y:S01]  /*2130*/  ISETP.GE.AND P0, PT, R9, RZ, PT ;  /* 0x000000ff0900720c */ /* 0x000fe20003f06270 */
[----:B------:R-:W-:Y:S01]  /*2140*/  @!P5 IMAD.IADD R80, R80, 0x1, -R7 ;  /* 0x000000015050d824 */ /* 0x000fe200078e0a07 */
[----:B------:R-:W-:Y:S01]  /*2150*/  ISETP.GE.AND P5, PT, R0, RZ, PT ;  /* 0x000000ff0000720c */ /* 0x000fe20003fa6270 */
[C---:B------:R-:W-:Y:S01]  /*2160*/  IMAD R7, R78.reuse, 0x2, R6 ;  /* 0x000000024e077824 */ /* 0x040fe200078e0206 */
[----:B------:R-:W-:Y:S01]  /*2170*/  LOP3.LUT R221, R3, 0x6, RZ, 0xfc, !PT ;  /* 0x0000000603dd7812 */ /* 0x000fe200078efcff */
[----:B------:R-:W-:Y:S01]  /*2180*/  @!P1 IMAD.MOV R70, RZ, RZ, -R70 ;  /* 0x000000ffff469224 */ /* 0x000fe200078e0a46 */
[----:B------:R-:W-:Y:S01]  /*2190*/  ISETP.NE.AND P1, PT, R57, RZ, PT ;  /* 0x000000ff3900720c */ /* 0x000fe20003f25270 */
[C---:B------:R-:W-:Y:S01]  /*21a0*/  IMAD R59, R78.reuse, 0x2, R7 ;  /* 0x000000024e3b7824 */ /* 0x040fe200078e0207 */
[----:B------:R-:W-:Y:S01]  /*21b0*/  LOP3.LUT R220, R3, 0x8, RZ, 0xfc, !PT ;  /* 0x0000000803dc7812 */ /* 0x000fe200078efcff */
[----:B------:R-:W-:Y:S01]  /*21c0*/  @!P2 IMAD.MOV R66, RZ, RZ, -R66 ;  /* 0x000000ffff42a224 */ /* 0x000fe200078e0a42 */
[C---:B------:R-:W-:Y:S01]  /*21d0*/  SEL R43, R13.reuse, R52, !P1 ;  /* 0x000000340d2b7207 */ /* 0x040fe20004800000 */
[C---:B------:R-:W-:Y:S01]  /*21e0*/  IMAD R8, R78.reuse, 0x2, R59 ;  /* 0x000000024e087824 */ /* 0x040fe200078e023b */
[C---:B------:R-:W-:Y:S01]  /*21f0*/  SEL R52, R13.reuse, R10, !P1 ;  /* 0x0000000a0d347207 */ /* 0x040fe20004800000 */
[----:B------:R-:W-:Y:S01]  /*2200*/  @!P4 IMAD.MOV R72, RZ, RZ, -R72 ;  /* 0x000000ffff48c224 */ /* 0x000fe200078e0a48 */
[C---:B------:R-:W-:Y:S01]  /*2210*/  SEL R21, R13.reuse, R12, !P1 ;  /* 0x0000000c0d157207 */ /* 0x040fe20004800000 */
[----:B------:R-:W-:Y:S01]  /*2220*/  IMAD R9, R78, 0x2, R8 ;  /* 0x000000024e097824 */ /* 0x000fe200078e0208 */
[----:B------:R-:W-:Y:S01]  /*2230*/  ISETP.NE.AND P2, PT, R56, RZ, PT ;  /* 0x000000ff3800720c */ /* 0x000fe20003f45270 */
[----:B------:R-:W-:Y:S01]  /*2240*/  @!P6 IMAD.MOV R74, RZ, RZ, -R74 ;  /* 0x000000ffff4ae224 */ /* 0x000fe200078e0a4a */
[C---:B------:R-:W-:Y:S01]  /*2250*/  SEL R37, R13.reuse, R46, !P1 ;  /* 0x0000002e0d257207 */ /* 0x040fe20004800000 */
[C---:B------:R-:W-:Y:S01]  /*2260*/  IMAD R10, R78.reuse, 0x2, R9 ;  /* 0x000000024e0a7824 */ /* 0x040fe200078e0209 */
[C---:B------:R-:W-:Y:S01]  /*2270*/  SEL R39, R13.reuse, R50, !P1 ;  /* 0x000000320d277207 */ /* 0x040fe20004800000 */
[----:B------:R-:W-:Y:S01]  /*2280*/  @!P3 IMAD.MOV R76, RZ, RZ, -R76 ;  /* 0x000000ffff4cb224 */ /* 0x000fe200078e0a4c */
[C---:B------:R-:W-:Y:S01]  /*2290*/  SEL R23, R13.reuse, R14, !P1 ;  /* 0x0000000e0d177207 */ /* 0x040fe20004800000 */
[----:B------:R-:W-:Y:S01]  /*22a0*/  @!P0 IMAD.MOV R80, RZ, RZ, -R80 ;  /* 0x000000ffff508224 */ /* 0x000fe200078e0a50 */
[C---:B------:R-:W-:Y:S01]  /*22b0*/  SEL R25, R13.reuse, R16, !P1 ;  /* 0x000000100d197207 */ /* 0x040fe20004800000 */
[----:B------:R-:W-:Y:S01]  /*22c0*/  IMAD R12, R78, 0x2, R10 ;  /* 0x000000024e0c7824 */ /* 0x000fe200078e020a */
[C---:B------:R-:W-:Y:S01]  /*22d0*/  SEL R27, R13.reuse, R18, !P1 ;  /* 0x000000120d1b7207 */ /* 0x040fe20004800000 */
[----:B------:R-:W-:Y:S01]  /*22e0*/  @!P5 IMAD.MOV R41, RZ, RZ, -R41 ;  /* 0x000000ffff29d224 */ /* 0x000fe200078e0a29 */
[----:B------:R-:W-:Y:S01]  /*22f0*/  SEL R29, R13, R20, !P1 ;  /* 0x000000140d1d7207 */ /* 0x000fe20004800000 */
[----:B----4-:R-:W-:Y:S01]  /*2300*/  IMAD R20, R21, UR5, RZ ;  /* 0x0000000515147c24 */ /* 0x010fe2000f8e02ff */
[----:B------:R-:W-:Y:S01]  /*2310*/  SEL R31, R13, R22, !P1 ;  /* 0x000000160d1f7207 */ /* 0x000fe20004800000 */
[----:B------:R-:W-:Y:S01]  /*2320*/  IMAD R22, R25, UR5, RZ ;  /* 0x0000000519167c24 */ /* 0x000fe2000f8e02ff */
        /* <DEDUP_REMOVED lines=12> */
[C---:B------:R-:W-:Y:S01]  /*23f0*/  SEL R36, R13.reuse, R36, !P1 ;  /* 0x000000240d247207 */ /* 0x040fe20004800000 */
        /* <DEDUP_REMOVED lines=19> */
[----:B------:R-:W-:Y:S01]  /*2530*/  SEL R46, R13, R66, !P1 ;  /* 0x000000420d2e7207 */ /* 0x000fe20004800000 */
[----:B------:R-:W-:Y:S01]  /*2540*/  IMAD R37, R37, UR5, RZ ;  /* 0x0000000525257c24 */ /* 0x000fe2000f8e02ff */
[----:B------:R-:W-:Y:S01]  /*2550*/  SEL R47, R13, R70, !P1 ;  /* 0x000000460d2f7207 */ /* 0x000fe20004800000 */
[----:B------:R-:W-:Y:S01]  /*2560*/  IMAD R39, R39, UR5, RZ ;  /* 0x0000000527277c24 */ /* 0x000fe2000f8e02ff */
[C---:B------:R-:W-:Y:S01]  /*2570*/  SEL R72, R13.reuse, R72, !P1 ;  /* 0x000000480d487207 */ /* 0x040fe20004800000 */
[----:B------:R-:W-:Y:S01]  /*2580*/  IMAD R42, R58, UR5, RZ ;  /* 0x000000053a2a7c24 */ /* 0x000fe2000f8e02ff */
[----:B------:R-:W-:Y:S01]  /*2590*/  SEL R49, R13, R74, !P1 ;  /* 0x0000004a0d317207 */ /* 0x000fe20004800000 */
[----:B------:R-:W-:Y:S01]  /*25a0*/  IMAD R45, R45, UR5, RZ ;  /* 0x000000052d2d7c24 */ /* 0x000fe2000f8e02ff */
[C---:B------:R-:W-:Y:S01]  /*25b0*/  SEL R50, R13.reuse, R76, !P1 ;  /* 0x0000004c0d327207 */ /* 0x040fe20004800000 */
[----:B------:R-:W-:Y:S01]  /*25c0*/  IMAD R44, R62, UR5, RZ ;  /* 0x000000053e2c7c24 */ /* 0x000fe2000f8e02ff */
[----:B------:R-:W-:Y:S01]  /*25d0*/  SEL R80, R13, R80, !P1 ;  /* 0x000000500d507207 */ /* 0x000fe20004800000 */
[----:B------:R-:W-:Y:S01]  /*25e0*/  IMAD R13, R78, 0x2, R12 ;  /* 0x000000024e0d7824 */ /* 0x000fe200078e020c */
[----:B------:R-:W-:Y:S01]  /*25f0*/  @!P2 LOP3.LUT R41, RZ, R56, RZ, 0x33, !PT ;  /* 0x00000038ff29a212 */ /* 0x000fe200078e33ff */
[----:B------:R-:W-:Y:S01]  /*2600*/  IMAD R46, R46, UR5, RZ ;  /* 0x000000052e2e7c24 */ /* 0x000fe2000f8e02ff */
[----:B------:R-:W-:Y:S01]  /*2610*/  LEA R124, P1, R11, UR18, 0x2 ;  /* 0x000000120b7c7c11 */ /* 0x000fe2000f8210ff */
[----:B------:R-:W-:Y:S01]  /*2620*/  IMAD R14, R78, 0x2, R13 ;  /* 0x000000024e0e7824 */ /* 0x000fe200078e020d */
[----:B------:R-:W-:Y:S01]  /*2630*/  ISETP.GT.AND P0, PT, R138, 0x1f, PT ;  /* 0x0000001f8a00780c */ /* 0x000fe20003f04270 */
[----:B------:R-:W-:Y:S01]  /*2640*/  IMAD R40, R41, UR4, RZ ;  /* 0x0000000429287c24 */ /* 0x000fe2000f8e02ff */
[----:B------:R-:W-:Y:S01]  /*2650*/  LEA.HI.X.SX32 R57, R11, UR19, 0x2, P1 ;  /* 0x000000130b397c11 */ /* 0x000fe200088f16ff */
[----:B------:R-:W-:Y:S01]  /*2660*/  IMAD R15, R78, 0x2, R14 ;  /* 0x000000024e0f7824 */ /* 0x000fe200078e020e */
[----:B------:R-:W-:Y:S01]  /*2670*/  ISETP.GE.AND P4, PT, R3, R68, PT ;  /* 0x000000440300720c */ /* 0x000fe20003f86270 */
[----:B------:R-:W-:Y:S01]  /*2680*/  IMAD R41, R43, UR5, RZ ;  /* 0x000000052b297c24 */ /* 0x000fe2000f8e02ff */
[----:B------:R-:W-:Y:S01]  /*2690*/  LEA R148, P1, R40, UR16, 0x2 ;  /* 0x0000001028947c11 */ /* 0x000fe2000f8210ff */
[----:B------:R-:W-:Y:S01]  /*26a0*/  IMAD R51, R78, 0x2, R15 ;  /* 0x000000024e337824 */ /* 0x000fe200078e020f */
[----:B------:R-:W-:Y:S01]  /*26b0*/  SEL R146, RZ, 0x4, !P0 ;  /* 0x00000004ff927807 */ /* 0x000fe20004000000 */
[----:B------:R-:W-:Y:S01]  /*26c0*/  IMAD R43, R60, UR5, RZ ;  /* 0x000000053c2b7c24 */ /* 0x000fe2000f8e02ff */
[----:B------:R-:W-:Y:S01]  /*26d0*/  LEA.HI.X.SX32 R149, R40, UR17, 0x2, P1 ;  /* 0x0000001128957c11 */ /* 0x000fe200088f16ff */
[----:B------:R-:W-:Y:S01]  /*26e0*/  IMAD R53, R78, 0x2, R51 ;  /* 0x000000024e357824 */ /* 0x000fe200078e0233 */
[-C--:B------:R-:W-:Y:S01]  /*26f0*/  LEA R150, P1, R51, R148.reuse, 0x2 ;  /* 0x0000009433967211 */ /* 0x080fe200078210ff */
[----:B------:R-:W-:Y:S01]  /*2700*/  IMAD R48, R72, UR5, RZ ;  /* 0x0000000548307c24 */ /* 0x000fe2000f8e02ff */
[-C--:B------:R-:W-:Y:S01]  /*2710*/  LEA R132, P6, R7, R148.reuse, 0x2 ;  /* 0x0000009407847211 */ /* 0x080fe200078c10ff */
[C---:B------:R-:W-:Y:S01]  /*2720*/  IMAD R55, R78.reuse, 0x2, R53 ;  /* 0x000000024e377824 */ /* 0x040fe200078e0235 */
[-C--:B------:R-:W-:Y:S01]  /*2730*/  LEA R152, P2, R53, R148.reuse, 0x2 ;  /* 0x0000009435987211 */ /* 0x080fe200078410ff */
[----:B------:R-:W-:Y:S01]  /*2740*/  IMAD R47, R47, UR5, RZ ;  /* 0x000000052f2f7c24 */ /* 0x000fe2000f8e02ff */
[-C--:B------:R-:W-:Y:S01]  /*2750*/  LEA.HI.X.SX32 R151, R51, R149.reuse, 0x2, P1 ;  /* 0x0000009533977211 */ /* 0x080fe200008f16ff */
[----:B------:R-:W-:Y:S01]  /*2760*/  IMAD R56, R78, 0x2, R55 ;  /* 0x000000024e387824 */ /* 0x000fe200078e0237 */
[-C--:B------:R-:W-:Y:S01]  /*2770*/  LEA.HI.X.SX32 R153, R53, R149.reuse, 0x2, P2 ;  /* 0x0000009535997211 */ /* 0x080fe200010f16ff */
[----:B------:R-:W-:Y:S01]  /*2780*/  IMAD R51, R80, UR5, RZ ;  /* 0x0000000550337c24 */ /* 0x000fe2000f8e02ff */
[-C--:B------:R-:W-:Y:S01]  /*2790*/  LEA R154, P1, R55, R148.reuse, 0x2 ;  /* 0x00000094379a7211 */ /* 0x080fe200078210ff */
[----:B------:R-:W-:Y:S01]  /*27a0*/  IMAD R49, R49, UR5, RZ ;  /* 0x0000000531317c24 */ /* 0x000fe2000f8e02ff */
[-C--:B------:R-:W-:Y:S01]  /*27b0*/  LEA R156, P2, R56, R148.reuse, 0x2 ;  /* 0x00000094389c7211 */ /* 0x080fe200078410ff */
[----:B------:R-:W-:Y:S01]  /*27c0*/  IMAD R50, R50, UR5, RZ ;  /* 0x0000000532327c24 */ /* 0x000fe2000f8e02ff */
[-C--:B------:R-:W-:Y:S01]  /*27d0*/  LEA.HI.X.SX32 R155, R55, R149.reuse, 0x2, P1 ;  /* 0x00000095379b7211 */ /* 0x080fe200008f16ff */
[----:B------:R-:W-:Y:S01]  /*27e0*/  IMAD R52, R52, UR5, RZ ;  /* 0x0000000534347c24 */ /* 0x000fe2000f8e02ff */
[-C--:B------:R-:W-:Y:S01]  /*27f0*/  LEA.HI.X.SX32 R157, R56, R149.reuse, 0x2, P2 ;  /* 0x00000095389d7211 */ /* 0x080fe200010f16ff */
[----:B------:R1:W-:Y:S01]  /*2800*/  STL [R1], R59 ;  /* 0x0000003b01007387 */ /* 0x0003e20000100800 */
[-C--:B------:R-:W-:Y:S01]  /*2810*/  LEA R126, P1, R4, R148.reuse, 0x2 ;  /* 0x00000094047e7211 */ /* 0x080fe200078210ff */
[----:B------:R-:W-:Y:S01]  /*2820*/  VIADD R64, R68, 0xffffffe0 ;  /* 0xffffffe044407836 */ /* 0x000fe20000000000 */
[C---:B------:R-:W-:Y:S01]  /*2830*/  LEA R128, P2, R5.reuse, R148, 0x2 ;  /* 0x0000009405807211 */ /* 0x040fe200078410ff */
[----:B------:R-:W2:Y:S01]  /*2840*/  S2UR UR5, SR_CgaCtaId ;  /* 0x00000000000579c3 */ /* 0x000ea20000008800 */
[-C--:B------:R-:W-:Y:S01]  /*2850*/  LEA.HI.X.SX32 R127, R4, R149.reuse, 0x2, P1 ;  /* 0x00000095047f7211 */ /* 0x080fe200008f16ff */
[C---:B------:R-:W-:Y:S01]  /*2860*/  VIADD R66, R68.reuse, 0xffffffc0 ;  /* 0xffffffc044427836 */ /* 0x040fe20000000000 */
[----:B------:R-:W-:Y:S01]  /*2870*/  LEA.HI.X.SX32 R129, R5, R149, 0x2, P2 ;  /* 0x0000009505817211 */ /* 0x000fe200010f16ff */
[----:B------:R-:W-:Y:S01]  /*2880*/  VIADD R72, R68, 0xffffffa0 ;  /* 0xffffffa044487836 */ /* 0x000fe20000000000 */
[----:B------:R-:W-:Y:S01]  /*2890*/  LEA R158, P1, R20, R124, 0x2 ;  /* 0x0000007c149e7211 */ /* 0x000fe200078210ff */
[----:B------:R-:W3:Y:S01]  /*28a0*/  LDCU UR4, c[0x0][0x3a0] ;  /* 0x00007400ff0477ac */ /* 0x000ee20008000800 */
[----:B------:R-:W-:-:S02]  /*28b0*/  LEA R130, P2, R6, R148, 0x2 ;  /* 0x0000009406827211 */ /* 0x000fc400078410ff */
[----:B------:R-:W-:Y:S02]  /*28c0*/  LEA.HI.X.SX32 R159, R20, R57, 0x2, P1 ;  /* 0x00000039149f7211 */ /* 0x000fe400008f16ff */
[-C--:B------:R-:W-:Y:S02]  /*28d0*/  LEA.HI.X.SX32 R131, R6, R149.reuse, 0x2, P2 ;  /* 0x0000009506837211 */ /* 0x080fe400010f16ff */
[-C--:B------:R-:W-:Y:S02]  /*28e0*/  LEA R160, P2, R21, R124.reuse, 0x2 ;  /* 0x0000007c15a07211 */ /* 0x080fe400078410ff */
[-C--:B------:R-:W-:Y:S02]  /*28f0*/  LEA R164, P1, R23, R124.reuse, 0x2 ;  /* 0x0000007c17a47211 */ /* 0x080fe400078210ff */
[----:B------:R-:W-:Y:S02]  /*2900*/  LEA.HI.X.SX32 R133, R7, R149, 0x2, P6 ;  /* 0x0000009507857211 */ /* 0x000fe400030f16ff */
[----:B------:R-:W-:-:S02]  /*2910*/  LEA R162, P6, R22, R124, 0x2 ;  /* 0x0000007c16a27211 */ /* 0x000fc400078c10ff */
[-C--:B------:R-:W-:Y:S02]  /*2920*/  LEA.HI.X.SX32 R161, R21, R57.reuse, 0x2, P2 ;  /* 0x0000003915a17211 */ /* 0x080fe400010f16ff */
[-C--:B------:R-:W-:Y:S01]  /*2930*/  LEA.HI.X.SX32 R165, R23, R57.reuse, 0x2, P1 ;  /* 0x0000003917a57211 */ /* 0x080fe200008f16ff */
[----:B--2---:R-:W-:Y:S01]  /*2940*/  ULEA UR10, UR5, UR10, 0x18 ;  /* 0x0000000a050a7291 */ /* 0x004fe2000f8ec0ff */
[-C--:B------:R-:W-:Y:S01]  /*2950*/  LEA R166, P2, R24, R124.reuse, 0x2 ;  /* 0x0000007c18a67211 */ /* 0x080fe200078410ff */
[----:B---3--:R-:W-:Y:S01]  /*2960*/  UIADD3 UR4, UPT, UPT, UR4, -0xa0, URZ ;  /* 0xffffff6004047890 */ /* 0x008fe2000fffe0ff */
[-C--:B------:R-:W-:Y:S02]  /*2970*/  LEA R170, P1, R26, R124.reuse, 0x2 ;  /* 0x0000007c1aaa7211 */ /* 0x080fe400078210ff */
[----:B------:R-:W-:Y:S02]  /*2980*/  LEA.HI.X.SX32 R163, R22, R57, 0x2, P6 ;  /* 0x0000003916a37211 */ /* 0x000fe400030f16ff */
[----:B------:R-:W-:-:S02]  /*2990*/  LEA R168, P6, R25, R124, 0x2 ;  /* 0x0000007c19a87211 */ /* 0x000fc400078c10ff */
[-C--:B------:R-:W-:Y:S02]  /*29a0*/  LEA.HI.X.SX32 R167, R24, R57.reuse, 0x2, P2 ;  /* 0x0000003918a77211 */ /* 0x080fe400010f16ff */
[-C--:B------:R-:W-:Y:S02]  /*29b0*/  LEA.HI.X.SX32 R171, R26, R57.reuse, 0x2, P1 ;  /* 0x000000391aab7211 */ /* 0x080fe400008f16ff */
[-C--:B------:R-:W-:Y:S02]  /*29c0*/  LEA R172, P2, R27, R124.reuse, 0x2 ;  /* 0x0000007c1bac7211 */ /* 0x080fe400078410ff */
        /* <DEDUP_REMOVED lines=47> */
[C---:B------:R-:W-:Y:S02]  /*2cc0*/  LEA R124, P2, R52.reuse, R124, 0x2 ;  /* 0x0000007c347c7211 */ /* 0x040fe400078410ff */
[C---:B------:R-:W-:Y:S02]  /*2cd0*/  LEA R134, P1, R59.reuse, R148, 0x2 ;  /* 0x000000943b867211 */ /* 0x040fe400078210ff */
[----:B------:R-:W-:Y:S02]  /*2ce0*/  LEA.HI.X.SX32 R125, R52, R57, 0x2, P2 ;  /* 0x00000039347d7211 */ /* 0x000fe400010f16ff */
[----:B------:R-:W-:-:S02]  /*2cf0*/  LEA.HI.X.SX32 R135, R59, R149, 0x2, P1 ;  /* 0x000000953b877211 */ /* 0x000fc400008f16ff */
[-C--:B------:R-:W-:Y:S02]  /*2d00*/  ISETP.GE.AND P2, PT, R224, R68.reuse, PT ;  /* 0x00000044e000720c */ /* 0x080fe40003f46270 */
[-C--:B------:R-:W-:Y:S02]  /*2d10*/  ISETP.GE.AND P1, PT, R223, R68.reuse, PT ;  /* 0x00000044df00720c */ /* 0x080fe40003f26270 */
[C---:B------:R-:W-:Y:S02]  /*2d20*/  LOP3.LUT R219, R3.reuse, 0xa, RZ, 0xfc, !PT ;  /* 0x0000000a03db7812 */ /* 0x040fe400078efcff */
[----:B------:R-:W-:Y:S02]  /*2d30*/  LOP3.LUT R218, R3, 0xc, RZ, 0xfc, !PT ;  /* 0x0000000c03da7812 */ /* 0x000fe400078efcff */
[----:B------:R-:W-:Y:S02]  /*2d40*/  ISETP.GE.AND P0, PT, R221, R68, PT ;  /* 0x00000044dd00720c */ /* 0x000fe40003f06270 */
[----:B------:R-:W-:-:S02]  /*2d50*/  SEL R69, R146, RZ, !P4 ;  /* 0x000000ff92457207 */ /* 0x000fc40006000000 */
[C---:B------:R-:W-:Y:S02]  /*2d60*/  SEL R70, R146.reuse, RZ, !P2 ;  /* 0x000000ff92467207 */ /* 0x040fe40005000000 */
[----:B------:R-:W-:Y:S02]  /*2d70*/  SEL R246, R146, RZ, !P1 ;  /* 0x000000ff92f67207 */ /* 0x000fe40004800000 */
[----:B------:R-:W-:Y:S02]  /*2d80*/  LOP3.LUT R217, R3, 0xe, RZ, 0xfc, !PT ;  /* 0x0000000e03d97812 */ /* 0x000fe400078efcff */
[-C--:B------:R-:W-:Y:S02]  /*2d90*/  ISETP.GE.AND P4, PT, R220, R68.reuse, PT ;  /* 0x00000044dc00720c */ /* 0x080fe40003f86270 */
[-C--:B------:R-:W-:Y:S02]  /*2da0*/  ISETP.GE.AND P2, PT, R219, R68.reuse, PT ;  /* 0x00000044db00720c */ /* 0x080fe40003f46270 */
[----:B------:R-:W-:-:S02]  /*2db0*/  ISETP.GE.AND P1, PT, R218, R68, PT ;  /* 0x00000044da00720c */ /* 0x000fc40003f26270 */
[C---:B------:R-:W-:Y:S02]  /*2dc0*/  LOP3.LUT R216, R3.reuse, 0x10, RZ, 0xfc, !PT ;  /* 0x0000001003d87812 */ /* 0x040fe400078efcff */
[C---:B------:R-:W-:Y:S02]  /*2dd0*/  LOP3.LUT R215, R3.reuse, 0x12, RZ, 0xfc, !PT ;  /* 0x0000001203d77812 */ /* 0x040fe400078efcff */
[----:B------:R-:W-:Y:S02]  /*2de0*/  LOP3.LUT R214, R3, 0x14, RZ, 0xfc, !PT ;  /* 0x0000001403d67812 */ /* 0x000fe400078efcff */
[----:B------:R-:W-:Y:S02]  /*2df0*/  LEA.HI.X.SX32 R121, R50, R57, 0x2, P6 ;  /* 0x0000003932797211 */ /* 0x000fe400030f16ff */
[----:B------:R-:W-:Y:S02]  /*2e00*/  SEL R56, R146, RZ, !P0 ;  /* 0x000000ff92387207 */ /* 0x000fe40004000000 */
[----:B------:R-:W-:-:S02]  /*2e10*/  ISETP.GE.AND P0, PT, R217, R68, PT ;  /* 0x00000044d900720c */ /* 0x000fc40003f06270 */
[C---:B------:R-:W-:Y:S02]  /*2e20*/  SEL R58, R146.reuse, RZ, !P4 ;  /* 0x000000ff923a7207 */ /* 0x040fe40006000000 */
[C---:B------:R-:W-:Y:S02]  /*2e30*/  SEL R57, R146.reuse, RZ, !P2 ;  /* 0x000000ff92397207 */ /* 0x040fe40005000000 */
[----:B------:R-:W-:Y:S02]  /*2e40*/  SEL R136, R146, RZ, !P1 ;  /* 0x000000ff92887207 */ /* 0x000fe40004800000 */
[----:B------:R-:W-:Y:S02]  /*2e50*/  LOP3.LUT R213, R3, 0x16, RZ, 0xfc, !PT ;  /* 0x0000001603d57812 */ /* 0x000fe400078efcff */
[-C--:B------:R-:W-:Y:S02]  /*2e60*/  ISETP.GE.AND P4, PT, R216, R68.reuse, PT ;  /* 0x00000044d800720c */ /* 0x080fe40003f86270 */
[----:B------:R-:W-:-:S02]  /*2e70*/  ISETP.GE.AND P2, PT, R215, R68, PT ;  /* 0x00000044d700720c */ /* 0x000fc40003f46270 */
[-C--:B------:R-:W-:Y:S02]  /*2e80*/  ISETP.GE.AND P1, PT, R214, R68.reuse, PT ;  /* 0x00000044d600720c */ /* 0x080fe40003f26270 */
[C---:B------:R-:W-:Y:S02]  /*2e90*/  LOP3.LUT R16, R3.reuse, 0x18, RZ, 0xfc, !PT ;  /* 0x0000001803107812 */ /* 0x040fe400078efcff */
[C---:B------:R-:W-:Y:S02]  /*2ea0*/  LOP3.LUT R17, R3.reuse, 0x1a, RZ, 0xfc, !PT ;  /* 0x0000001a03117812 */ /* 0x040fe400078efcff */
[----:B------:R-:W-:Y:S02]  /*2eb0*/  LOP3.LUT R18, R3, 0x1c, RZ, 0xfc, !PT ;  /* 0x0000001c03127812 */ /* 0x000fe400078efcff */
[----:B------:R-:W-:Y:S02]  /*2ec0*/  SEL R137, R146, RZ, !P0 ;  /* 0x000000ff92897207 */ /* 0x000fe40004000000 */
[----:B------:R-:W-:-:S02]  /*2ed0*/  ISETP.GE.AND P0, PT, R213, R68, PT ;  /* 0x00000044d500720c */ /* 0x000fc40003f06270 */
[C---:B------:R-:W-:Y:S02]  /*2ee0*/  SEL R244, R146.reuse, RZ, !P4 ;  /* 0x000000ff92f47207 */ /* 0x040fe40006000000 */
[C---:B-1----:R-:W-:Y:S02]  /*2ef0*/  SEL R59, R146.reuse, RZ, !P2 ;  /* 0x000000ff923b7207 */ /* 0x042fe40005000000 */
[----:B------:R-:W-:Y:S02]  /*2f00*/  SEL R60, R146, RZ, !P1 ;  /* 0x000000ff923c7207 */ /* 0x000fe40004800000 */
[----:B------:R-:W-:Y:S02]  /*2f10*/  LOP3.LUT R19, R3, 0x1e, RZ, 0xfc, !PT ;  /* 0x0000001e03137812 */ /* 0x000fe400078efcff */
[-C--:B------:R-:W-:Y:S02]  /*2f20*/  ISETP.GE.AND P4, PT, R16, R68.reuse, PT ;  /* 0x000000441000720c */ /* 0x080fe40003f86270 */
[----:B------:R-:W-:-:S02]  /*2f30*/  ISETP.GE.AND P2, PT, R17, R68, PT ;  /* 0x000000441100720c */ /* 0x000fc40003f46270 */
[-C--:B------:R-:W-:Y:S02]  /*2f40*/  ISETP.GE.AND P1, PT, R18, R68.reuse, PT ;  /* 0x000000441200720c */ /* 0x080fe40003f26270 */
[C---:B------:R-:W-:Y:S02]  /*2f50*/  SEL R243, R146.reuse, RZ, !P0 ;  /* 0x000000ff92f37207 */ /* 0x040fe40004000000 */
[----:B------:R-:W-:Y:S02]  /*2f60*/  ISETP.GE.AND P0, PT, R19, R68, PT ;  /* 0x000000441300720c */ /* 0x000fe40003f06270 */
[C---:B------:R-:W-:Y:S02]  /*2f70*/  SEL R61, R146.reuse, RZ, !P4 ;  /* 0x000000ff923d7207 */ /* 0x040fe40006000000 */
[C---:B------:R-:W-:Y:S02]  /*2f80*/  SEL R62, R146.reuse, RZ, !P2 ;  /* 0x000000ff923e7207 */ /* 0x040fe40005000000 */
[----:B------:R-:W-:-:S02]  /*2f90*/  SEL R242, R146, RZ, !P1 ;  /* 0x000000ff92f27207 */ /* 0x000fc40004800000 */
[----:B------:R-:W-:Y:S01]  /*2fa0*/  ISETP.GE.AND P5, PT, R252, R68, PT ;  /* 0x00000044fc00720c */ /* 0x000fe20003fa6270 */
[----:B------:R-:W-:Y:S01]  /*2fb0*/  VIADD R68, R68, 0xffffff80 ;  /* 0xffffff8044447836 */ /* 0x000fe20000000000 */
[-C--:B------:R-:W-:Y:S02]  /*2fc0*/  ISETP.GE.AND P4, PT, R224, R64.reuse, PT ;  /* 0x00000040e000720c */ /* 0x080fe40003f86270 */
[-C--:B------:R-:W-:Y:S02]  /*2fd0*/  ISETP.GE.AND P2, PT, R223, R64.reuse, PT ;  /* 0x00000040df00720c */ /* 0x080fe40003f46270 */
[-C--:B------:R-:W-:Y:S02]  /*2fe0*/  ISETP.GE.AND P1, PT, R221, R64.reuse, PT ;  /* 0x00000040dd00720c */ /* 0x080fe40003f26270 */
[----:B------:R-:W-:Y:S02]  /*2ff0*/  ISETP.GE.AND P3, PT, R3, R64, PT ;  /* 0x000000400300720c */ /* 0x000fe40003f66270 */
[----:B------:R-:W-:-:S02]  /*3000*/  SEL R63, R146, RZ, !P0 ;  /* 0x000000ff923f7207 */ /* 0x000fc40004000000 */
[----:B------:R-:W-:Y:S02]  /*3010*/  SEL R146, R146, RZ, !P5 ;  /* 0x000000ff92927207 */ /* 0x000fe40006800000 */
[----:B------:R-:W-:Y:S02]  /*3020*/  SEL R238, RZ, 0x4, P4 ;  /* 0x00000004ffee7807 */ /* 0x000fe40002000000 */
[----:B------:R-:W-:Y:S02]  /*3030*/  SEL R236, RZ, 0x4, P2 ;  /* 0x00000004ffec7807 */ /* 0x000fe40001000000 */
[----:B------:R-:W-:Y:S02]  /*3040*/  SEL R235, RZ, 0x4, P1 ;  /* 0x00000004ffeb7807 */ /* 0x000fe40000800000 */
[-C--:B------:R-:W-:Y:S02]  /*3050*/  ISETP.GE.AND P0, PT, R220, R64.reuse, PT ;  /* 0x00000040dc00720c */ /* 0x080fe40003f06270 */
[----:B------:R-:W-:-:S02]  /*3060*/  ISETP.GE.AND P5, PT, R219, R64, PT ;  /* 0x00000040db00720c */ /* 0x000fc40003fa6270 */
[----:B------:R-:W-:Y:S02]  /*3070*/  SEL R237, RZ, 0x4, P3 ;  /* 0x00000004ffed7807 */ /* 0x000fe40001800000 */
[-C--:B------:R-:W-:Y:S02]  /*3080*/  ISETP.GE.AND P4, PT, R217, R64.reuse, PT ;  /* 0x00000040d900720c */ /* 0x080fe40003f86270 */
[-C--:B------:R-:W-:Y:S02]  /*3090*/  ISETP.GE.AND P2, PT, R216, R64.reuse, PT ;  /* 0x00000040d800720c */ /* 0x080fe40003f46270 */
[-C--:B------:R-:W-:Y:S02]  /*30a0*/  ISETP.GE.AND P1, PT, R215, R64.reuse, PT ;  /* 0x00000040d700720c */ /* 0x080fe40003f26270 */
[----:B------:R-:W-:Y:S02]  /*30b0*/  ISETP.GE.AND P3, PT, R218, R64, PT ;  /* 0x00000040da00720c */ /* 0x000fe40003f66270 */
[----:B------:R-:W-:-:S02]  /*30c0*/  SEL R234, RZ, 0x4, P0 ;  /* 0x00000004ffea7807 */ /* 0x000fc40000000000 */
[----:B------:R-:W-:Y:S02]  /*30d0*/  SEL R233, RZ, 0x4, P5 ;  /* 0x00000004ffe97807 */ /* 0x000fe40002800000 */
        /* <DEDUP_REMOVED lines=9> */
[-C--:B------:R-:W-:Y:S02]  /*3170*/  ISETP.GE.AND P6, PT, R252, R64.reuse, PT ;  /* 0x00000040fc00720c */ /* 0x080fe40003fc6270 */
[----:B------:R-:W-:-:S02]  /*3180*/  ISETP.GE.AND P3, PT, R16, R64, PT ;  /* 0x000000401000720c */ /* 0x000fc40003f66270 */
[----:B------:R-:W-:Y:S02]  /*3190*/  SEL R227, RZ, 0x4, P0 ;  /* 0x00000004ffe37807 */ /* 0x000fe40000000000 */
[----:B------:R-:W-:Y:S02]  /*31a0*/  SEL R228, RZ, 0x4, P5 ;  /* 0x00000004ffe47807 */ /* 0x000fe40002800000 */
[----:B------:R-:W-:Y:S02]  /*31b0*/  SEL R240, RZ, 0x4, P4 ;  /* 0x00000004fff07807 */ /* 0x000fe40002000000 */
[----:B------:R-:W-:Y:S02]  /*31c0*/  SEL R64, RZ, 0x4, P2 ;  /* 0x00000004ff407807 */ /* 0x000fe40001000000 */
[----:B------:R-:W-:Y:S02]  /*31d0*/  SEL R65, RZ, 0x4, P1 ;  /* 0x00000004ff417807 */ /* 0x000fe40000800000 */
[----:B------:R-:W-:-:S02]  /*31e0*/  ISETP.GT.AND P0, PT, R138, 0x3f, PT ;  /* 0x0000003f8a00780c */ /* 0x000fc40003f04270 */
[-C--:B------:R-:W-:Y:S02]  /*31f0*/  ISETP.GE.AND P5, PT, R3, R66.reuse, PT ;  /* 0x000000420300720c */ /* 0x080fe40003fa6270 */
[----:B------:R-:W-:Y:S02]  /*3200*/  SEL R241, RZ, 0x4, P3 ;  /* 0x00000004fff17807 */ /* 0x000fe40001800000 */
[-C--:B------:R-:W-:Y:S02]  /*3210*/  ISETP.GE.AND P4, PT, R224, R66.reuse, PT ;  /* 0x00000042e000720c */ /* 0x080fe40003f86270 */
[-C--:B------:R-:W-:Y:S02]  /*3220*/  ISETP.GE.AND P2, PT, R223, R66.reuse, PT ;  /* 0x00000042df00720c */ /* 0x080fe40003f46270 */
[----:B------:R-:W-:Y:S02]  /*3230*/  ISETP.GE.AND P1, PT, R221, R66, PT ;  /* 0x00000042dd00720c */ /* 0x000fe40003f26270 */
[----:B------:R-:W-:-:S02]  /*3240*/  SEL R55, RZ, 0x4, P6 ;  /* 0x00000004ff377807 */ /* 0x000fc40003000000 */
[----:B------:R-:W-:Y:S02]  /*3250*/  ISETP.GE.AND P6, PT, R220, R66, PT ;  /* 0x00000042dc00720c */ /* 0x000fe40003fc6270 */
[----:B------:R-:W-:Y:S02]  /*3260*/  SEL R237, R237, RZ, P0 ;  /* 0x000000ffeded7207 */ /* 0x000fe40000000000 */
[----:B------:R-:W-:Y:S02]  /*3270*/  SEL R238, R238, RZ, P0 ;  /* 0x000000ffeeee7207 */ /* 0x000fe40000000000 */
[----:B------:R-:W-:Y:S02]  /*3280*/  SEL R236, R236, RZ, P0 ;  /* 0x000000ffecec7207 */ /* 0x000fe40000000000 */
[----:B------:R-:W-:Y:S02]  /*3290*/  SEL R235, R235, RZ, P0 ;  /* 0x000000ffebeb7207 */ /* 0x000fe40000000000 */
[----:B------:R-:W-:-:S02]  /*32a0*/  SEL R234, R234, RZ, P0 ;  /* 0x000000ffeaea7207 */ /* 0x000fc40000000000 */
[----:B------:R-:W-:Y:S02]  /*32b0*/  SEL R233, R233, RZ, P0 ;  /* 0x000000ffe9e97207 */ /* 0x000fe40000000000 */
        /* <DEDUP_REMOVED lines=11> */
[----:B------:R-:W-:Y:S02]  /*3370*/  SEL R177, RZ, 0x4, P5 ;  /* 0x00000004ffb17807 */ /* 0x000fe40002800000 */
[----:B------:R-:W-:Y:S02]  /*3380*/  SEL R53, RZ, 0x4, P4 ;  /* 0x00000004ff357807 */ /* 0x000fe40002000000 */
[----:B------:R-:W-:Y:S02]  /*3390*/  SEL R67, RZ, 0x4, P2 ;  /* 0x00000004ff437807 */ /* 0x000fe40001000000 */
[----:B------:R-:W-:Y:S02]  /*33a0*/  SEL R239, RZ, 0x4, P1 ;  /* 0x00000004ffef7807 */ /* 0x000fe40000800000 */
[-C--:B------:R-:W-:Y:S02]  /*33b0*/  ISETP.GE.AND P0, PT, R219, R66.reuse, PT ;  /* 0x00000042db00720c */ /* 0x080fe40003f06270 */
[----:B------:R-:W-:-:S02]  /*33c0*/  ISETP.GE.AND P5, PT, R218, R66, PT ;  /* 0x00000042da00720c */ /* 0x000fc40003fa6270 */
[-C--:B------:R-:W-:Y:S02]  /*33d0*/  ISETP.GE.AND P4, PT, R217, R66.reuse, PT ;  /* 0x00000042d900720c */ /* 0x080fe40003f86270 */
[-C--:B------:R-:W-:Y:S02]  /*33e0*/  ISETP.GE.AND P2, PT, R216, R66.reuse, PT ;  /* 0x00000042d800720c */ /* 0x080fe40003f46270 */
[-C--:B------:R-:W-:Y:S02]  /*33f0*/  ISETP.GE.AND P1, PT, R215, R66.reuse, PT ;  /* 0x00000042d700720c */ /* 0x080fe40003f26270 */
[----:B------:R-:W-:Y:S02]  /*3400*/  SEL R176, RZ, 0x4, P6 ;  /* 0x00000004ffb07807 */ /* 0x000fe40003000000 */
        /* <DEDUP_REMOVED lines=11> */
[----:B------:R-:W-:Y:S02]  /*34c0*/  ISETP.GE.AND P1, PT, R19, R66, PT ;  /* 0x000000421300720c */ /* 0x000fe40003f26270 */
[----:B------:R-:W-:Y:S02]  /*34d0*/  SEL R182, RZ, 0x4, P6 ;  /* 0x00000004ffb67807 */ /* 0x000fe40003000000 */
[----:B------:R-:W-:-:S02]  /*34e0*/  ISETP.GT.AND P6, PT, R138, 0x5f, PT ;  /* 0x0000005f8a00780c */ /* 0x000fc40003fc4270 */
[----:B------:R-:W-:Y:S02]  /*34f0*/  SEL R181, RZ, 0x4, P0 ;  /* 0x00000004ffb57807 */ /* 0x000fe40000000000 */
[----:B------:R-:W-:Y:S02]  /*3500*/  SEL R184, RZ, 0x4, P5 ;  /* 0x00000004ffb87807 */ /* 0x000fe40002800000 */
[----:B------:R-:W-:Y:S02]  /*3510*/  SEL R183, RZ, 0x4, P4 ;  /* 0x00000004ffb77807 */ /* 0x000fe40002000000 */
[----:B------:R-:W-:Y:S02]  /*3520*/  SEL R186, RZ, 0x4, P2 ;  /* 0x00000004ffba7807 */ /* 0x000fe40001000000 */
[----:B------:R-:W-:Y:S02]  /*3530*/  SEL R185, RZ, 0x4, P1 ;  /* 0x00000004ffb97807 */ /* 0x000fe40000800000 */
[----:B------:R-:W-:-:S02]  /*3540*/  SEL R245, RZ, 0x4, P3 ;  /* 0x00000004fff57807 */ /* 0x000fc40001800000 */
[----:B------:R-:W-:Y:S02]  /*3550*/  SEL R177, R177, RZ, P6 ;  /* 0x000000ffb1b17207 */ /* 0x000fe40003000000 */
[----:B------:R-:W-:Y:S02]  /*3560*/  SEL R66, R53, RZ, P6 ;  /* 0x000000ff35427207 */ /* 0x000fe40003000000 */
[----:B------:R-:W-:Y:S01]  /*3570*/  SEL R67, R67, RZ, P6 ;  /* 0x000000ff43437207 */ /* 0x000fe20003000000 */
[----:B------:R-:W1:Y:S01]  /*3580*/  LDS R53, [UR10] ;  /* 0x0000000aff357984 */ /* 0x000e620008000800 */
        /* <DEDUP_REMOVED lines=14> */
[----:B------:R-:W-:-:S02]  /*3670*/  ISETP.GE.AND P6, PT, R219, R72, PT ;  /* 0x00000048db00720c */ /* 0x000fc40003fc6270 */
[-C--:B------:R-:W-:Y:S02]  /*3680*/  ISETP.GE.AND P0, PT, R3, R72.reuse, PT ;  /* 0x000000480300720c */ /* 0x080fe40003f06270 */
[-C--:B------:R-:W-:Y:S02]  /*3690*/  ISETP.GE.AND P4, PT, R224, R72.reuse, PT ;  /* 0x00000048e000720c */ /* 0x080fe40003f86270 */
[-C--:B------:R-:W-:Y:S02]  /*36a0*/  ISETP.GE.AND P2, PT, R223, R72.reuse, PT ;  /* 0x00000048df00720c */ /* 0x080fe40003f46270 */
[-C--:B------:R-:W-:Y:S02]  /*36b0*/  ISETP.GE.AND P1, PT, R221, R72.reuse, PT ;  /* 0x00000048dd00720c */ /* 0x080fe40003f26270 */
[----:B------:R-:W-:Y:S02]  /*36c0*/  SEL R192, RZ, 0x4, P6 ;  /* 0x00000004ffc07807 */ /* 0x000fe40003000000 */
[----:B------:R-:W-:-:S02]  /*36d0*/  ISETP.GE.AND P6, PT, R213, R72, PT ;  /* 0x00000048d500720c */ /* 0x000fc40003fc6270 */
[-C--:B------:R-:W-:Y:S02]  /*36e0*/  ISETP.GE.AND P3, PT, R220, R72.reuse, PT ;  /* 0x00000048dc00720c */ /* 0x080fe40003f66270 */
[----:B------:R-:W-:Y:S02]  /*36f0*/  SEL R208, RZ, 0x4, P0 ;  /* 0x00000004ffd07807 */ /* 0x000fe40000000000 */
[----:B------:R-:W-:Y:S02]  /*3700*/  SEL R188, RZ, 0x4, P4 ;  /* 0x00000004ffbc7807 */ /* 0x000fe40002000000 */
[----:B------:R-:W-:Y:S02]  /*3710*/  SEL R190, RZ, 0x4, P2 ;  /* 0x00000004ffbe7807 */ /* 0x000fe40001000000 */
[----:B------:R-:W-:Y:S02]  /*3720*/  SEL R189, RZ, 0x4, P1 ;  /* 0x00000004ffbd7807 */ /* 0x000fe40000800000 */
[----:B------:R-:W-:-:S02]  /*3730*/  ISETP.GE.AND P0, PT, R218, R72, PT ;  /* 0x00000048da00720c */ /* 0x000fc40003f06270 */
[-C--:B------:R-:W-:Y:S02]  /*3740*/  ISETP.GE.AND P4, PT, R217, R72.reuse, PT ;  /* 0x00000048d900720c */ /* 0x080fe40003f86270 */
[-C--:B------:R-:W-:Y:S02]  /*3750*/  ISETP.GE.AND P2, PT, R216, R72.reuse, PT ;  /* 0x00000048d800720c */ /* 0x080fe40003f46270 */
[----:B------:R-:W-:Y:S02]  /*3760*/  ISETP.GE.AND P1, PT, R215, R72, PT ;  /* 0x00000048d700720c */ /* 0x000fe40003f26270 */
[----:B------:R-:W-:Y:S02]  /*3770*/  SEL R197, RZ, 0x4, P6 ;  /* 0x00000004ffc57807 */ /* 0x000fe40003000000 */
        /* <DEDUP_REMOVED lines=10> */
[-C--:B------:R-:W-:Y:S02]  /*3820*/  ISETP.GE.AND P2, PT, R18, R72.reuse, PT ;  /* 0x000000481200720c */ /* 0x080fe40003f46270 */
[----:B------:R-:W-:Y:S02]  /*3830*/  ISETP.GE.AND P1, PT, R19, R72, PT ;  /* 0x000000481300720c */ /* 0x000fe40003f26270 */
[----:B------:R-:W-:Y:S02]  /*3840*/  SEL R204, RZ, 0x4, P6 ;  /* 0x00000004ffcc7807 */ /* 0x000fe40003000000 */
[----:B------:R-:W-:-:S02]  /*3850*/  SEL R198, RZ, 0x4, P3 ;  /* 0x00000004ffc67807 */ /* 0x000fc40001800000 */
[----:B------:R-:W-:Y:S02]  /*3860*/  ISETP.GE.AND P6, PT, R218, R68, PT ;  /* 0x00000044da00720c */ /* 0x000fe40003fc6270 */
[----:B------:R-:W-:Y:S02]  /*3870*/  ISETP.GT.AND P3, PT, R138, 0x7f, PT ;  /* 0x0000007f8a00780c */ /* 0x000fe40003f64270 */
[----:B------:R-:W-:Y:S02]  /*3880*/  SEL R199, RZ, 0x4, P0 ;  /* 0x00000004ffc77807 */ /* 0x000fe40000000000 */
[----:B------:R-:W-:Y:S02]  /*3890*/  SEL R200, RZ, 0x4, P4 ;  /* 0x00000004ffc87807 */ /* 0x000fe40002000000 */
[----:B------:R-:W-:Y:S02]  /*38a0*/  SEL R202, RZ, 0x4, P2 ;  /* 0x00000004ffca7807 */ /* 0x000fe40001000000 */
[----:B------:R-:W-:-:S02]  /*38b0*/  SEL R201, RZ, 0x4, P1 ;  /* 0x00000004ffc97807 */ /* 0x000fc40000800000 */
[----:B------:R-:W-:Y:S02]  /*38c0*/  SEL R75, RZ, 0x4, P5 ;  /* 0x00000004ff4b7807 */ /* 0x000fe40002800000 */
[----:B------:R-:W-:Y:S02]  /*38d0*/  ISETP.GE.AND P4, PT, R224, R68, PT ;  /* 0x00000044e000720c */ /* 0x000fe40003f86270 */
[----:B------:R-:W-:Y:S02]  /*38e0*/  SEL R212, RZ, 0x4, P6 ;  /* 0x00000004ffd47807 */ /* 0x000fe40003000000 */
        /* <DEDUP_REMOVED lines=17> */
[-C--:B------:R-:W-:Y:S02]  /*3a00*/  ISETP.GE.AND P6, PT, R16, R68.reuse, PT ;  /* 0x000000441000720c */ /* 0x080fe40003fc6270 */
[-C--:B------:R-:W-:Y:S02]  /*3a10*/  ISETP.GE.AND P3, PT, R219, R68.reuse, PT ;  /* 0x00000044db00720c */ /* 0x080fe40003f66270 */
[----:B------:R-:W-:Y:S02]  /*3a20*/  SEL R207, RZ, 0x4, P4 ;  /* 0x00000004ffcf7807 */ /* 0x000fe40002000000 */
[----:B------:R-:W-:-:S02]  /*3a30*/  ISETP.GE.AND P4, PT, R217, R68, PT ;  /* 0x00000044d900720c */ /* 0x000fc40003f86270 */
[----:B------:R-:W-:Y:S02]  /*3a40*/  SEL R71, RZ, 0x4, P6 ;  /* 0x00000004ff477807 */ /* 0x000fe40003000000 */
[----:B------:R-:W-:Y:S02]  /*3a50*/  SEL R210, RZ, 0x4, P3 ;  /* 0x00000004ffd27807 */ /* 0x000fe40001800000 */
[----:B------:R-:W-:Y:S02]  /*3a60*/  ISETP.NE.U32.AND P6, PT, R246, RZ, PT ;  /* 0x000000fff600720c */ /* 0x000fe40003fc5070 */
[-C--:B------:R-:W-:Y:S02]  /*3a70*/  ISETP.GE.AND P2, PT, R223, R68.reuse, PT ;  /* 0x00000044df00720c */ /* 0x080fe40003f46270 */
[----:B------:R-:W-:Y:S02]  /*3a80*/  ISETP.GE.AND P3, PT, R213, R68, PT ;  /* 0x00000044d500720c */ /* 0x000fe40003f66270 */
[----:B------:R-:W-:-:S02]  /*3a90*/  SEL R211, RZ, 0x4, P4 ;  /* 0x00000004ffd37807 */ /* 0x000fc40002000000 */
[-C--:B------:R-:W-:Y:S01]  /*3aa0*/  ISETP.GE.AND P4, PT, R17, R68.reuse, PT ;  /* 0x000000441100720c */ /* 0x080fe20003f86270 */
[----:B------:R-:W-:Y:S01]  /*3ab0*/  BAR.SYNC.DEFER_BLOCKING 0x0 ;  /* 0x0000000000007b1d */ /* 0x000fe20000010000 */
[-C--:B------:R-:W-:Y:S02]  /*3ac0*/  ISETP.GE.AND P1, PT, R221, R68.reuse, PT ;  /* 0x00000044dd00720c */ /* 0x080fe40003f26270 */
[----:B------:R-:W-:Y:S02]  /*3ad0*/  SEL R206, RZ, 0x4, P2 ;  /* 0x00000004ffce7807 */ /* 0x000fe40001000000 */
[----:B------:R-:W-:Y:S02]  /*3ae0*/  SEL R74, RZ, 0x4, P3 ;  /* 0x00000004ff4a7807 */ /* 0x000fe40001800000 */
[----:B------:R-:W-:Y:S02]  /*3af0*/  ISETP.GE.AND P2, PT, R216, R68, PT ;  /* 0x00000044d800720c */ /* 0x000fe40003f46270 */
[----:B------:R-:W-:-:S02]  /*3b00*/  ISETP.NE.U32.AND P3, PT, R70, RZ, PT ;  /* 0x000000ff4600720c */ /* 0x000fc40003f65070 */
[----:B------:R-:W-:Y:S02]  /*3b10*/  SEL R70, RZ, 0x4, P4 ;  /* 0x00000004ff467807 */ /* 0x000fe40002000000 */
[----:B------:R-:W-:Y:S02]  /*3b20*/  SEL R205, RZ, 0x4, P1 ;  /* 0x00000004ffcd7807 */ /* 0x000fe40000800000 */
[----:B------:R-:W-:Y:S02]  /*3b30*/  ISETP.NE.U32.AND P4, PT, R56, RZ, PT ;  /* 0x000000ff3800720c */ /* 0x000fe40003f85070 */
[-C--:B------:R-:W-:Y:S02]  /*3b40*/  ISETP.GE.AND P5, PT, R220, R68.reuse, PT ;  /* 0x00000044dc00720c */ /* 0x080fe40003fa6270 */
[----:B------:R-:W-:Y:S02]  /*3b50*/  ISETP.GE.AND P1, PT, R215, R68, PT ;  /* 0x00000044d700720c */ /* 0x000fe40003f26270 */
[----:B------:R-:W-:-:S02]  /*3b60*/  SEL R203, RZ, 0x4, P2 ;  /* 0x00000004ffcb7807 */ /* 0x000fc40001000000 */
[-C--:B------:R-:W-:Y:S02]  /*3b70*/  ISETP.GE.AND P2, PT, R18, R68.reuse, PT ;  /* 0x000000441200720c */ /* 0x080fe40003f46270 */
[----:B------:R-:W-:Y:S02]  /*3b80*/  SEL R209, RZ, 0x4, P5 ;  /* 0x00000004ffd17807 */ /* 0x000fe40002800000 */
[----:B------:R-:W-:Y:S02]  /*3b90*/  SEL R187, RZ, 0x4, P1 ;  /* 0x00000004ffbb7807 */ /* 0x000fe40000800000 */
[----:B------:R-:W-:Y:S02]  /*3ba0*/  @P6 LOP3.LUT R222, R222, 0x8, RZ, 0xfc, !PT ;  /* 0x00000008dede6812 */ /* 0x000fe400078efcff */
[-C--:B------:R-:W-:Y:S02]  /*3bb0*/  ISETP.GE.AND P0, PT, R252, R68.reuse, PT ;  /* 0x00000044fc00720c */ /* 0x080fe40003f06270 */
[----:B------:R-:W-:-:S02]  /*3bc0*/  ISETP.GE.AND P5, PT, R214, R68, PT ;  /* 0x00000044d600720c */ /* 0x000fc40003fa6270 */
[----:B------:R-:W-:Y:S02]  /*3bd0*/  ISETP.GE.AND P1, PT, R19, R68, PT ;  /* 0x000000441300720c */ /* 0x000fe40003f26270 */
[----:B------:R-:W-:Y:S02]  /*3be0*/  SEL R68, RZ, 0x4, P2 ;  /* 0x00000004ff447807 */ /* 0x000fe40001000000 */
[----:B------:R-:W-:Y:S02]  /*3bf0*/  ISETP.NE.U32.AND P2, PT, R58, RZ, PT ;  /* 0x000000ff3a00720c */ /* 0x000fe40003f45070 */
[----:B------:R-:W-:Y:S02]  /*3c00*/  LOP3.LUT R222, R222, 0xfffffffb, RZ, 0xc0, !PT ;  /* 0xfffffffbdede7812 */ /* 0x000fe400078ec0ff */
[----:B-1----:R-:W-:Y:S02]  /*3c10*/  R2UR UR21, R53 ;  /* 0x00000000351572ca */ /* 0x002fe400000e0000 */
[----:B------:R-:W-:-:S02]  /*3c20*/  @P4 LOP3.LUT R222, R222, 0x4, RZ, 0xfc, !PT ;  /* 0x00000004dede4812 */ /* 0x000fc400078efcff */
[----:B------:R-:W-:Y:S02]  /*3c30*/  SEL R72, RZ, 0x4, P5 ;  /* 0x00000004ff487807 */ /* 0x000fe40002800000 */
[----:B------:R-:W-:Y:S02]  /*3c40*/  ISETP.NE.U32.AND P5, PT, R69, RZ, PT ;  /* 0x000000ff4500720c */ /* 0x000fe40003fa5070 */
[----:B------:R-:W-:Y:S02]  /*3c50*/  SEL R73, RZ, 0x4, P1 ;  /* 0x00000004ff497807 */ /* 0x000fe40000800000 */
[----:B------:R-:W-:Y:S02]  /*3c60*/  LOP3.LUT R222, R222, 0xfffffffd, RZ, 0xc0, !PT ;  /* 0xfffffffddede7812 */ /* 0x000fe400078ec0ff */
[----:B------:R-:W-:Y:S02]  /*3c70*/  ISETP.GT.AND P1, PT, R138, 0x9f, PT ;  /* 0x0000009f8a00780c */ /* 0x000fe40003f24270 */
[----:B------:R-:W-:-:S02]  /*3c80*/  SEL R69, RZ, 0x4, P0 ;  /* 0x00000004ff457807 */ /* 0x000fc40000000000 */
[----:B------:R-:W-:Y:S02]  /*3c90*/  @P2 LOP3.LUT R222, R222, 0x2, RZ, 0xfc, !PT ;  /* 0x00000002dede2812 */ /* 0x000fe400078efcff */
[----:B------:R-:W-:Y:S02]  /*3ca0*/  ISETP.GE.AND P0, PT, R3, UR4, PT ;  /* 0x0000000403007c0c */ /* 0x000fe4000bf06270 */
        /* <DEDUP_REMOVED lines=16> */
[----:B------:R-:W-:Y:S01]  /*3db0*/  SEL R69, R69, RZ, P1 ;  /* 0x000000ff45457207 */ /* 0x000fe20000800000 */
[----:B------:R-:W-:Y:S06]  /*3dc0*/  BRA.U UP0, `(.L_x_5) ;  /* 0x0000000100187547 */ /* 0x000fec000b800000 */
[----:B------:R-:W-:Y:S01]  /*3dd0*/  ELECT P1, URZ, PT ;  /* 0x0000000000ff782f */ /* 0x000fe20003820000 */
[----:B------:R-:W-:Y:S01]  /*3de0*/  IMAD.MOV.U32 R53, RZ, RZ, 0x1 ;  /* 0x00000001ff357424 */ /* 0x000fe200078e00ff */
[----:B------:R-:W-:Y:S01]  /*3df0*/  UMOV UR6, 0x40 ;  /* 0x0000004000067882 */ /* 0x000fe20000000000 */
[----:B------:R-:W-:Y:S01]  /*3e00*/  UVIRTCOUNT.DEALLOC.SMPOOL 0x80 ;  /* 0x000000800000784c */ /* 0x000fe20000000000 */
[----:B------:R-:W-:-:S09]  /*3e10*/  ULEA UR6, UR5, UR6, 0x18 ;  /* 0x0000000605067291 */ /* 0x000fd2000f8ec0ff */
[----:B------:R1:W-:Y:S03]  /*3e20*/  @P1 STS.U8 [UR6], R53 ;  /* 0x00000035ff001988 */ /* 0x0003e60008000006 */
.L_x_5:
[----:B------:R-:W-:Y:S01]  /*3e30*/  SEL R225, RZ, 0x4, P0 ;  /* 0x00000004ffe17807 */ /* 0x000fe20000000000 */
[----:B------:R2:W-:Y:S01]  /*3e40*/  STL [R1+0x24], R21 ;  /* 0x0000241501007387 */ /* 0x0005e20000100800 */
[----:B------:R-:W-:Y:S01]  /*3e50*/  ISETP.GE.AND P0, PT, R223, UR4, PT ;  /* 0x00000004df007c0c */ /* 0x000fe2000bf06270 */
[----:B------:R-:W-:Y:S01]  /*3e60*/  UMOV UR5, 0x1 ;  /* 0x0000000100057882 */ /* 0x000fe20000000000 */
[----:B-1----:R-:W-:Y:S01]  /*3e70*/  SHF.R.U32.HI R53, RZ, 0x5, R249 ;  /* 0x00000005ff357819 */ /* 0x002fe200000116f9 */
[----:B------:R1:W-:Y:S01]  /*3e80*/  STL [R1+0x20], R20 ;  /* 0x0000201401007387 */ /* 0x0003e20000100800 */
[----:B------:R-:W-:Y:S01]  /*3e90*/  SEL R139, RZ, 0x4, P0 ;  /* 0x00000004ff8b7807 */ /* 0x000fe20000000000 */
[----:B------:R-:W-:Y:S01]  /*3ea0*/  UIADD3 UR12, UPT, UPT, UR10, 0x30000, URZ ;  /* 0x000300000a0c7890 */ /* 0x000fe2000fffe0ff */
[----:B------:R-:W-:Y:S01]  /*3eb0*/  ISETP.GE.AND P0, PT, R220, UR4, PT ;  /* 0x00000004dc007c0c */ /* 0x000fe2000bf06270 */
[----:B------:R3:W-:Y:S01]  /*3ec0*/  STL [R1+0x1c], R11 ;  /* 0x00001c0b01007387 */ /* 0x0007e20000100800 */
[----:B------:R-:W-:Y:S01]  /*3ed0*/  LOP3.LUT R3, R249, 0x7f, RZ, 0xc0, !PT ;  /* 0x0000007ff9037812 */ /* 0x000fe200078ec0ff */
[----:B------:R-:W4:Y:S01]  /*3ee0*/  LDCU.64 UR22, c[0x0][0x358] ;  /* 0x00006b00ff1677ac */ /* 0x000f220008000a00 */
[----:B------:R-:W-:Y:S01]  /*3ef0*/  SEL R141, RZ, 0x4, P0 ;  /* 0x00000004ff8d7807 */ /* 0x000fe20000000000 */
[----:B------:R1:W-:Y:S01]  /*3f00*/  STL [R1+0x18], R7 ;  /* 0x0000180701007387 */ /* 0x0003e20000100800 */
[----:B------:R-:W-:Y:S01]  /*3f10*/  ISETP.GE.AND P0, PT, R218, UR4, PT ;  /* 0x00000004da007c0c */ /* 0x000fe2000bf06270 */
[----:B------:R-:W-:Y:S01]  /*3f20*/  IMAD.SHL.U32 R248, R3, 0x4, RZ ;  /* 0x0000000403f87824 */ /* 0x000fe200078e00ff */
[----:B------:R-:W-:Y:S01]  /*3f30*/  R2UR UR6, R53 ;  /* 0x00000000350672ca */ /* 0x000fe200000e0000 */
[----:B------:R-:W1:Y:S01]  /*3f40*/  LDC R3, c[0x0][0x3a0] ;  /* 0x0000e800ff037b82 */ /* 0x000e620000000800 */
[----:B------:R-:W-:Y:S01]  /*3f50*/  SEL R143, RZ, 0x4, P0 ;  /* 0x00000004ff8f7807 */ /* 0x000fe20000000000 */
[----:B------:R1:W-:Y:S01]  /*3f60*/  STL [R1+0x14], R6 ;  /* 0x0000140601007387 */ /* 0x0003e20000100800 */
[----:B------:R-:W-:Y:S01]  /*3f70*/  ISETP.GE.AND P0, PT, R216, UR4, PT ;  /* 0x00000004d8007c0c */ /* 0x000fe2000bf06270 */
[----:B------:R-:W-:Y:S01]  /*3f80*/  IMAD.SHL.U32 R79, R79, 0x20, RZ ;  /* 0x000000204f4f7824 */ /* 0x000fe200078e00ff */
[----:B------:R-:W-:Y:S01]  /*3f90*/  LOP3.LUT R53, R249, 0x60, RZ, 0xc0, !PT ;  /* 0x00000060f9357812 */ /* 0x000fe200078ec0ff */
[----:B------:R1:W-:Y:S01]  /*3fa0*/  STL [R1+0x10], R5 ;  /* 0x0000100501007387 */ /* 0x0003e20000100800 */
[----:B------:R-:W-:Y:S01]  /*3fb0*/  SEL R145, RZ, 0x4, P0 ;  /* 0x00000004ff917807 */ /* 0x000fe20000000000 */
[----:B------:R-:W1:Y:S01]  /*3fc0*/  LDCU UR13, c[0x0][0x3a0] ;  /* 0x00007400ff0d77ac */ /* 0x000e620008000800 */
[----:B------:R-:W-:Y:S01]  /*3fd0*/  ISETP.GE.AND P0, PT, R215, UR4, PT ;  /* 0x00000004d7007c0c */ /* 0x000fe2000bf06270 */
[----:B------:R1:W-:Y:S01]  /*3fe0*/  STL [R1+0xc], R4 ;  /* 0x00000c0401007387 */ /* 0x0003e20000100800 */
[----:B------:R-:W-:-:S02]  /*3ff0*/  SHF.R.U32.HI R53, RZ, 0x1, R53 ;  /* 0x00000001ff357819 */ /* 0x000fc40000011635 */
[----:B------:R-:W-:Y:S01]  /*4000*/  SEL R147, RZ, 0x4, P0 ;  /* 0x00000004ff937807 */ /* 0x000fe20000000000 */
[----:B------:R1:W-:Y:S01]  /*4010*/  STL [R1+0x8], R2 ;  /* 0x0000080201007387 */ /* 0x0003e20000100800 */
[----:B------:R-:W-:Y:S02]  /*4020*/  ISETP.GE.AND P0, PT, R214, UR4, PT ;  /* 0x00000004d6007c0c */ /* 0x000fe4000bf06270 */
[----:B------:R-:W-:Y:S01]  /*4030*/  LOP3.LUT R53, R248, R53, RZ, 0x3c, !PT ;  /* 0x00000035f8357212 */ /* 0x000fe200078e3cff */
[----:B------:R1:W-:Y:S01]  /*4040*/  STL [R1+0x4], R0 ;  /* 0x0000040001007387 */ /* 0x0003e20000100800 */
[----:B------:R-:W-:Y:S02]  /*4050*/  SEL R226, RZ, 0x4, P0 ;  /* 0x00000004ffe27807 */ /* 0x000fe40000000000 */
[----:B------:R-:W-:Y:S02]  /*4060*/  ISETP.GE.AND P0, PT, R213, UR4, PT ;  /* 0x00000004d5007c0c */ /* 0x000fe4000bf06270 */
[----:B------:R-:W-:Y:S01]  /*4070*/  LOP3.LUT R249, R249, 0x40, RZ, 0xc0, !PT ;  /* 0x00000040f9f97812 */ /* 0x000fe200078ec0ff */
[----:B-1----:R-:W-:Y:S01]  /*4080*/  VIADD R3, R3, 0x1f ;  /* 0x0000001f03037836 */ /* 0x002fe20000000000 */
[----:B------:R-:W-:-:S02]  /*4090*/  SEL R247, RZ, 0x4, P0 ;  /* 0x00000004fff77807 */ /* 0x000fc40000000000 */
[----:B------:R-:W-:Y:S02]  /*40a0*/  ISETP.GE.AND P0, PT, R16, UR4, PT ;  /* 0x0000000410007c0c */ /* 0x000fe4000bf06270 */
[----:B------:R-:W-:Y:S02]  /*40b0*/  ISETP.GE.AND P1, PT, R224, UR4, PT ;  /* 0x00000004e0007c0c */ /* 0x000fe4000bf26270 */
[----:B------:R-:W-:Y:S02]  /*40c0*/  SEL R248, RZ, 0x4, P0 ;  /* 0x00000004fff87807 */ /* 0x000fe40000000000 */
[----:B------:R-:W-:Y:S02]  /*40d0*/  ISETP.GE.AND P0, PT, R17, UR4, PT ;  /* 0x0000000411007c0c */ /* 0x000fe4000bf06270 */
[----:B------:R-:W-:Y:S02]  /*40e0*/  LEA.HI R54, R249, R54, RZ, 0x1c ;  /* 0x00000036f9367211 */ /* 0x000fe400078fe0ff */
[----:B------:R-:W-:-:S02]  /*40f0*/  SEL R249, RZ, 0x4, P0 ;  /* 0x00000004fff97807 */ /* 0x000fc40000000000 */
[----:B------:R-:W-:Y:S02]  /*4100*/  ISETP.GE.AND P0, PT, R18, UR4, PT ;  /* 0x0000000412007c0c */ /* 0x000fe4000bf06270 */
[----:B------:R-:W-:Y:S02]  /*4110*/  SEL R138, RZ, 0x4, P1 ;  /* 0x00000004ff8a7807 */ /* 0x000fe40000800000 */
[----:B------:R-:W-:Y:S02]  /*4120*/  ISETP.GE.AND P1, PT, R221, UR4, PT ;  /* 0x00000004dd007c0c */ /* 0x000fe4000bf26270 */
[----:B------:R-:W-:Y:S02]  /*4130*/  SEL R250, RZ, 0x4, P0 ;  /* 0x00000004fffa7807 */ /* 0x000fe40000000000 */
[----:B------:R-:W-:Y:S02]  /*4140*/  ISETP.GE.AND P0, PT, R19, UR4, PT ;  /* 0x0000000413007c0c */ /* 0x000fe4000bf06270 */
[----:B------:R-:W-:-:S02]  /*4150*/  SEL R140, RZ, 0x4, P1 ;  /* 0x00000004ff8c7807 */ /* 0x000fc40000800000 */
[----:B------:R-:W-:Y:S02]  /*4160*/  ISETP.GE.AND P1, PT, R219, UR4, PT ;  /* 0x00000004db007c0c */ /* 0x000fe4000bf26270 */
[----:B------:R-:W-:Y:S02]  /*4170*/  SEL R251, RZ, 0x4, P0 ;  /* 0x00000004fffb7807 */ /* 0x000fe40000000000 */
[----:B------:R-:W-:Y:S02]  /*4180*/  ISETP.GE.AND P0, PT, R252, UR4, PT ;  /* 0x00000004fc007c0c */ /* 0x000fe4000bf06270 */
[----:B------:R-:W-:Y:S02]  /*4190*/  SEL R142, RZ, 0x4, P1 ;  /* 0x00000004ff8e7807 */ /* 0x000fe40000800000 */
[----:B------:R-:W-:Y:S01]  /*41a0*/  ISETP.GE.AND P1, PT, R217, UR4, PT ;  /* 0x00000004d9007c0c */ /* 0x000fe2000bf26270 */
[----:B------:R-:W-:Y:S01]  /*41b0*/  USHF.L.U32 UR4, UR6, 0x15, URZ ;  /* 0x0000001506047899 */ /* 0x000fe200080006ff */
[----:B------:R-:W-:-:S02]  /*41c0*/  SEL R252, RZ, 0x4, P0 ;  /* 0x00000004fffc7807 */ /* 0x000fc40000000000 */
[----:B------:R-:W-:Y:S01]  /*41d0*/  ISETP.GT.AND P0, PT, R3, 0xbf, PT ;  /* 0x000000bf0300780c */ /* 0x000fe20003f04270 */
[----:B------:R-:W-:Y:S01]  /*41e0*/  ULOP3.LUT UR4, UR4, 0x600000, URZ, 0xc0, !UPT ;  /* 0x0060000004047892 */ /* 0x000fe2000f8ec0ff */
[----:B------:R-:W-:Y:S02]  /*41f0*/  SEL R144, RZ, 0x4, P1 ;  /* 0x00000004ff907807 */ /* 0x000fe40000800000 */
[----:B------:R-:W-:Y:S01]  /*4200*/  SEL R3, R226, RZ, P0 ;  /* 0x000000ffe2037207 */ /* 0x000fe20000000000 */
[----:B------:R-:W-:Y:S01]  /*4210*/  UIADD3 UR11, UPT, UPT, UR21, UR4, URZ ;  /* 0x00000004150b7290 */ /* 0x000fe2000fffe0ff */
[----:B------:R-:W-:Y:S02]  /*4220*/  SEL R226, R252, RZ, P0 ;  /* 0x000000fffce27207 */ /* 0x000fe40000000000 */
[----:B------:R-:W-:Y:S01]  /*4230*/  SEL R225, R225, RZ, P0 ;  /* 0x000000ffe1e17207 */ /* 0x000fe20000000000 */
[----:B------:R-:W1:Y:S01]  /*4240*/  S2R R252, SR_TID.X ;  /* 0x0000000000fc7919 */ /* 0x000e620000002100 */
[----:B--2---:R-:W-:-:S02]  /*4250*/  SEL R21, R138, RZ, P0 ;  /* 0x000000ff8a157207 */ /* 0x004fc40000000000 */
[----:B------:R-:W-:Y:S02]  /*4260*/  SEL R20, R139, RZ, P0 ;  /* 0x000000ff8b147207 */ /* 0x000fe40000000000 */
[----:B---3--:R-:W-:Y:S01]  /*4270*/  SEL R11, R140, RZ, P0 ;  /* 0x000000ff8c0b7207 */ /* 0x008fe20000000000 */
[----:B------:R-:W-:Y:S01]  /*4280*/  STTM.16dp32bit_t0_t15.x64 tmem[UR11], RZ ;  /* 0x000000ff000079ed */ /* 0x000fe20008b0000b */
[----:B------:R-:W-:Y:S01]  /*4290*/  STTM.16dp32bit_t16_t31.x64 tmem[UR11+0x40], RZ ;  /* 0x000040ff000079ed */ /* 0x000fe20008b2000b */
[----:B------:R-:W-:Y:S01]  /*42a0*/  SEL R7, R141, RZ, P0 ;  /* 0x000000ff8d077207 */ /* 0x000fe20000000000 */
[----:B------:R-:W2:Y:S01]  /*42b0*/  FENCE.VIEW.ASYNC.T ;  /* 0x00000000000073c6 */ /* 0x000ea20000000200 */
        /* <DEDUP_REMOVED lines=10> */
[----:B--2---:R-:W-:Y:S01]  /*4360*/  BAR.SYNC.DEFER_BLOCKING 0x0 ;  /* 0x0000000000007b1d */ /* 0x004fe20000010000 */
[----:B------:R-:W-:Y:S02]  /*4370*/  ISETP.NE.U32.AND P1, PT, R136, RZ, PT ;  /* 0x000000ff8800720c */ /* 0x000fe40003f25070 */
[CC--:B------:R-:W-:Y:S02]  /*4380*/  LEA R136, P0, R8.reuse, R148.reuse, 0x2 ;  /* 0x0000009408887211 */ /* 0x0c0fe400078010ff */
[----:B------:R-:W-:Y:S02]  /*4390*/  ISETP.NE.U32.AND P2, PT, R137, RZ, PT ;  /* 0x000000ff8900720c */ /* 0x000fe40003f45070 */
[----:B------:R-:W-:Y:S02]  /*43a0*/  LEA.HI.X.SX32 R137, R8, R149, 0x2, P0 ;  /* 0x0000009508897211 */ /* 0x000fe400000f16ff */
[----:B------:R-:W-:-:S02]  /*43b0*/  LEA R138, P0, R9, R148, 0x2 ;  /* 0x00000094098a7211 */ /* 0x000fc400078010ff */
[----:B------:R-:W-:Y:S02]  /*43c0*/  ISETP.NE.U32.AND P6, PT, R146, RZ, PT ;  /* 0x000000ff9200720c */ /* 0x000fe40003fc5070 */
[-C--:B------:R-:W-:Y:S02]  /*43d0*/  LEA.HI.X.SX32 R139, R9, R149.reuse, 0x2, P0 ;  /* 0x00000095098b7211 */ /* 0x080fe400000f16ff */
[-C--:B------:R-:W-:Y:S02]  /*43e0*/  LEA R140, P0, R10, R148.reuse, 0x2 ;  /* 0x000000940a8c7211 */ /* 0x080fe400078010ff */
[----:B-1----:R-:W-:Y:S02]  /*43f0*/  LOP3.LUT R252, R252, 0x7f, RZ, 0xc0, !PT ;  /* 0x0000007ffcfc7812 */ /* 0x002fe400078ec0ff */
[----:B------:R-:W-:Y:S02]  /*4400*/  LEA.HI.X.SX32 R141, R10, R149, 0x2, P0 ;  /* 0x000000950a8d7211 */ /* 0x000fe400000f16ff */
[----:B------:R-:W-:-:S02]  /*4410*/  LEA R142, P0, R12, R148, 0x2 ;  /* 0x000000940c8e7211 */ /* 0x000fc400078010ff */
[----:B------:R-:W-:Y:S01]  /*4420*/  ISETP.NE.U32.AND P4, PT, R55, RZ, PT ;  /* 0x000000ff3700720c */ /* 0x000fe20003f85070 */
[----:B------:R-:W-:Y:S01]  /*4430*/  VIADD R55, R54, UR10 ;  /* 0x0000000a36377c36 */ /* 0x000fe20008000000 */
[-C--:B------:R-:W-:Y:S02]  /*4440*/  LEA.HI.X.SX32 R143, R12, R149.reuse, 0x2, P0 ;  /* 0x000000950c8f7211 */ /* 0x080fe400000f16ff */
[CC--:B------:R-:W-:Y:S02]  /*4450*/  LEA R144, P0, R13.reuse, R148.reuse, 0x2 ;  /* 0x000000940d907211 */ /* 0x0c0fe400078010ff */
[----:B------:R-:W-:Y:S02]  /*4460*/  LOP3.LUT R222, R222, 0xffbfffff, RZ, 0xc0, !PT ;  /* 0xffbfffffdede7812 */ /* 0x000fe400078ec0ff */
[----:B------:R-:W-:Y:S02]  /*4470*/  LEA.HI.X.SX32 R145, R13, R149, 0x2, P0 ;  /* 0x000000950d917211 */ /* 0x000fe400000f16ff */
[----:B------:R-:W-:-:S04]  /*4480*/  LEA R146, P0, R14, R148, 0x2 ;  /* 0x000000940e927211 */ /* 0x000fc800078010ff */
[----:B------:R-:W-:Y:S02]  /*4490*/  LEA.HI.X.SX32 R147, R14, R149, 0x2, P0 ;  /* 0x000000950e937211 */ /* 0x000fe400000f16ff */
[----:B------:R-:W-:-:S04]  /*44a0*/  LEA R148, P0, R15, R148, 0x2 ;  /* 0x000000940f947211 */ /* 0x000fc800078010ff */
[----:B------:R-:W-:Y:S02]  /*44b0*/  LEA.HI.X.SX32 R149, R15, R149, 0x2, P0 ;  /* 0x000000950f957211 */ /* 0x000fe400000f16ff */
[----:B------:R-:W-:Y:S02]  /*44c0*/  ISETP.NE.U32.AND P0, PT, R252, RZ, PT ;  /* 0x000000fffc00720c */ /* 0x000fe40003f05070 */
[----:B------:R-:W-:-:S11]  /*44d0*/  LOP3.LUT R252, R54, 0x10, RZ, 0x3c, !PT ;  /* 0x0000001036fc7812 */ /* 0x000fd600078e3cff */
[----:B------:R-:W-:Y:S01]  /*44e0*/  VOTEU.ALL UP1, P0 ;  /* 0x0000000000ff7886 */ /* 0x000fe20000020000 */
[----:B------:R-:W-:Y:S01]  /*44f0*/  @P0 LOP3.LUT R222, R222, 0x400000, RZ, 0xfc, !PT ;  /* 0x00400000dede0812 */ /* 0x000fe200078efcff */
[----:B------:R-:W-:-:S03]  /*4500*/  VOTEU.ALL UP2, P0 ;  /* 0x0000000000ff7886 */ /* 0x000fc60000040000 */
[----:B------:R-:W-:-:S04]  /*4510*/  @!UP1 UIADD3 UR8, UPT, UPT, -UR5, 0x100000, URZ ;  /* 0x0010000005089890 */ /* 0x000fc8000fffe1ff */
[----:B------:R-:W-:Y:S02]  /*4520*/  @!UP1 USHF.L.U32 UR9, UR8, 0xb, URZ ;  /* 0x0000000b08099899 */ /* 0x000fe400080006ff */
[----:B------:R-:W-:Y:S02]  /*4530*/  @!UP1 USHF.L.U32 UR8, UR8, 0x1, URZ ;  /* 0x0000000108089899 */ /* 0x000fe400080006ff */
[----:B------:R-:W-:-:S04]  /*4540*/  @!UP1 UIADD3 UR4, UPT, UPT, -UR5, 0x100000, URZ ;  /* 0x0010000005049890 */ /* 0x000fc8000fffe1ff */
[----:B------:R-:W-:Y:S02]  /*4550*/  @!UP1 USHF.L.U32 UR5, UR4, 0xb, URZ ;  /* 0x0000000b04059899 */ /* 0x000fe400080006ff */
[----:B------:R-:W-:Y:S01]  /*4560*/  @!UP1 USHF.L.U32 UR4, UR4, 0x1, URZ ;  /* 0x0000000104049899 */ /* 0x000fe200080006ff */
[----:B------:R-:W-:Y:S01]  /*4570*/  VOTEU.ALL UP1, P0 ;  /* 0x0000000000ff7886 */ /* 0x000fe20000020000 */
[----:B------:R-:W-:Y:S02]  /*4580*/  LOP3.LUT R222, R222, 0xff7fffff, RZ, 0xc0, !PT ;  /* 0xff7fffffdede7812 */ /* 0x000fe400078ec0ff */
[----:B------:R-:W-:Y:S01]  /*4590*/  ISETP.NE.U32.AND P0, PT, R56, RZ, PT ;  /* 0x000000ff3800720c */ /* 0x000fe20003f05070 */
[----:B------:R-:W-:Y:S01]  /*45a0*/  VIADD R56, R252, UR10 ;  /* 0x0000000afc387c36 */ /* 0x000fe20008000000 */
[----:B------:R-:W-:Y:S02]  /*45b0*/  @P4 LOP3.LUT R222, R222, 0x800000, RZ, 0xfc, !PT ;  /* 0x00800000dede4812 */ /* 0x000fe400078efcff */
[----:B------:R-:W-:Y:S01]  /*45c0*/  ISETP.NE.U32.AND P4, PT, R246, RZ, PT ;  /* 0x000000fff600720c */ /* 0x000fe20003f85070 */
[----:B------:R-:W1:Y:S02]  /*45d0*/  FENCE.VIEW.ASYNC.S ;  /* 0x00000000000073c6 */ /* 0x000e640000000000 */
[----:B-1----:R-:W1:Y:S02]  /*45e0*/  @!UP1 SYNCS.EXCH.64 URZ, [UR12], UR8 ;  /* 0x000000080cff95b2 */ /* 0x002e640008000100 */
[----:B-1----:R-:W-:Y:S01]  /*45f0*/  BAR.SYNC.DEFER_BLOCKING 0x0 ;  /* 0x0000000000007b1d */ /* 0x002fe20000010000 */
[----:B------:R-:W-:-:S02]  /*4600*/  LOP3.LUT R252, R54, 0x20, RZ, 0x3c, !PT ;  /* 0x0000002036fc7812 */ /* 0x000fc400078e3cff */
[----:B------:R-:W-:Y:S02]  /*4610*/  LOP3.LUT R246, R54, 0x30, RZ, 0x3c, !PT ;  /* 0x0000003036f67812 */ /* 0x000fe400078e3cff */
[----:B------:R-:W-:Y:S01]  /*4620*/  LOP3.LUT R222, R222, 0xfeffffff, RZ, 0xc0, !PT ;  /* 0xfeffffffdede7812 */ /* 0x000fe200078ec0ff */
[----:B------:R1:W4:Y:S02]  /*4630*/  @!UP2 SYNCS.EXCH.64 URZ, [UR10+0x30008], UR4 ;  /* 0x030008040affa5b2 */ /* 0x0003240008000100 */
[----:B------:R-:W-:Y:S01]  /*4640*/  @!PT LDS RZ, [RZ] ;  /* 0x00000000fffff984 */ /* 0x000fe20000000800 */
[----:B------:R-:W-:Y:S01]  /*4650*/  @!PT LDS RZ, [RZ] ;  /* 0x00000000fffff984 */ /* 0x000fe20000000800 */
[----:B------:R-:W-:Y:S01]  /*4660*/  @!PT LDS RZ, [RZ] ;  /* 0x00000000fffff984 */ /* 0x000fe20000000800 */
[----:B----4-:R2:W-:Y:S01]  /*4670*/  LDGSTS.E [R55+0x20000], desc[UR22][R126.64], P5 ;  /* 0x200000007e377fae */ /* 0x0105e2000a9a1016 */
[----:B------:R-:W-:Y:S02]  /*4680*/  ISETP.NE.U32.AND P5, PT, R65, RZ, PT ;  /* 0x000000ff4100720c */ /* 0x000fe40003fa5070 */
[----:B------:R-:W-:Y:S01]  /*4690*/  LOP3.LUT R65, R53, 0x40, RZ, 0x3c, !PT ;  /* 0x0000004035417812 */ /* 0x000fe200078e3cff */
[----:B------:R3:W-:Y:S01]  /*46a0*/  LDGSTS.E [R55+0x20008], desc[UR22][R128.64], P3 ;  /* 0x2000800080377fae */ /* 0x0007e200099a1016 */
[----:B------:R-:W-:-:S02]  /*46b0*/  ISETP.NE.U32.AND P3, PT, R245, RZ, PT ;  /* 0x000000fff500720c */ /* 0x000fc40003f65070 */
[----:B------:R-:W-:Y:S01]  /*46c0*/  LOP3.LUT R245, R54, 0x40, RZ, 0x3c, !PT ;  /* 0x0000004036f57812 */ /* 0x000fe200078e3cff */
[----:B------:R4:W-:Y:S01]  /*46d0*/  LDGSTS.E [R56+0x20000], desc[UR22][R130.64], P4 ;  /* 0x2000000082387fae */ /* 0x0009e2000a1a1016 */
[----:B------:R-:W-:Y:S01]  /*46e0*/  ISETP.NE.U32.AND P4, PT, R58, RZ, PT ;  /* 0x000000ff3a00720c */ /* 0x000fe20003f85070 */
[----:B------:R-:W-:Y:S02]  /*46f0*/  VIADD R58, R246, UR10 ;  /* 0x0000000af63a7c36 */ /* 0x000fe40008000000 */
[----:B------:R1:W-:Y:S01]  /*4700*/  LDGSTS.E [R56+0x20008], desc[UR22][R132.64], P0 ;  /* 0x2000800084387fae */ /* 0x0003e200081a1016 */
[----:B------:R-:W-:Y:S01]  /*4710*/  ISETP.NE.U32.AND P0, PT, R57, RZ, PT ;  /* 0x000000ff3900720c */ /* 0x000fe20003f05070 */
[----:B------:R-:W-:-:S04]  /*4720*/  VIADD R57, R252, UR10 ;  /* 0x0000000afc397c36 */ /* 0x000fc80008000000 */
[----:B------:R-:W-:Y:S02]  /*4730*/  @P3 LOP3.LUT R222, R222, 0x1000000, RZ, 0xfc, !PT ;  /* 0x01000000dede3812 */ /* 0x000fe400078efcff */
[----:B------:R-:W-:Y:S02]  /*4740*/  ISETP.NE.U32.AND P3, PT, R241, RZ, PT ;  /* 0x000000fff100720c */ /* 0x000fe40003f65070 */
[----:B------:R1:W-:Y:S01]  /*4750*/  LDGSTS.E [R57+0x20000], desc[UR22][R134.64], P4 ;  /* 0x2000000086397fae */ /* 0x0003e2000a1a1016 */
[----:B------:R-:W-:Y:S02]  /*4760*/  ISETP.NE.U32.AND P4, PT, R244, RZ, PT ;  /* 0x000000fff400720c */ /* 0x000fe40003f85070 */
[----:B------:R-:W-:Y:S01]  /*4770*/  LOP3.LUT R244, R54, 0x50, RZ, 0x3c, !PT ;  /* 0x0000005036f47812 */ /* 0x000fe200078e3cff */
[----:B------:R1:W-:Y:S01]  /*4780*/  LDGSTS.E [R57+0x20008], desc[UR22][R136.64], P0 ;  /* 0x2000800088397fae */ /* 0x0003e200081a1016 */
[----:B------:R-:W-:Y:S01]  /*4790*/  ISETP.NE.U32.AND P0, PT, R59, RZ, PT ;  /* 0x000000ff3b00720c */ /* 0x000fe20003f05070 */
[----:B------:R-:W-:Y:S01]  /*47a0*/  VIADD R59, R245, UR10 ;  /* 0x0000000af53b7c36 */ /* 0x000fe20008000000 */
[----:B------:R-:W-:Y:S01]  /*47b0*/  LOP3.LUT R222, R222, 0xfdffffff, RZ, 0xc0, !PT ;  /* 0xfdffffffdede7812 */ /* 0x000fe200078ec0ff */
[----:B------:R1:W-:Y:S01]  /*47c0*/  LDGSTS.E [R58+0x20000], desc[UR22][R138.64], P1 ;  /* 0x200000008a3a7fae */ /* 0x0003e200089a1016 */
[----:B------:R-:W-:Y:S01]  /*47d0*/  ISETP.NE.U32.AND P1, PT, R66, RZ, PT ;  /* 0x000000ff4200720c */ /* 0x000fe20003f25070 */
[----:B------:R-:W-:Y:S01]  /*47e0*/  VIADD R66, R65, UR10 ;  /* 0x0000000a41427c36 */ /* 0x000fe20008000000 */
[----:B------:R-:W-:Y:S01]  /*47f0*/  @P3 LOP3.LUT R222, R222, 0x2000000, RZ, 0xfc, !PT ;  /* 0x02000000dede3812 */ /* 0x000fe200078efcff */
[----:B------:R1:W-:Y:S01]  /*4800*/  LDGSTS.E [R58+0x20008], desc[UR22][R140.64], P2 ;  /* 0x200080008c3a7fae */ /* 0x0003e200091a1016 */
[----:B------:R-:W-:-:S02]  /*4810*/  ISETP.NE.U32.AND P3, PT, R238, RZ, PT ;  /* 0x000000ffee00720c */ /* 0x000fc40003f65070 */
[----:B------:R-:W-:Y:S01]  /*4820*/  LOP3.LUT R222, R222, 0xfbffffff, RZ, 0xc0, !PT ;  /* 0xfbffffffdede7812 */ /* 0x000fe200078ec0ff */
[----:B------:R1:W-:Y:S01]  /*4830*/  LDGSTS.E [R59+0x20000], desc[UR22][R142.64], P4 ;  /* 0x200000008e3b7fae */ /* 0x0003e2000a1a1016 */
[----:B------:R-:W-:Y:S01]  /*4840*/  ISETP.NE.U32.AND P4, PT, R60, RZ, PT ;  /* 0x000000ff3c00720c */ /* 0x000fe20003f85070 */
[----:B------:R-:W-:Y:S01]  /*4850*/  VIADD R60, R244, UR10 ;  /* 0x0000000af43c7c36 */ /* 0x000fe20008000000 */
[----:B------:R-:W-:Y:S01]  /*4860*/  ISETP.NE.U32.AND P2, PT, R67, RZ, PT ;  /* 0x000000ff4300720c */ /* 0x000fe20003f45070 */
[----:B------:R1:W-:Y:S01]  /*4870*/  LDGSTS.E [R59+0x20008], desc[UR22][R144.64], P0 ;  /* 0x20008000903b7fae */ /* 0x0003e200081a1016 */
[----:B------:R-:W-:Y:S01]  /*4880*/  ISETP.NE.U32.AND P0, PT, R243, RZ, PT ;  /* 0x000000fff300720c */ /* 0x000fe20003f05070 */
[----:B------:R-:W-:Y:S01]  /*4890*/  IMAD.SHL.U32 R67, R78, 0x20, RZ ;  /* 0x000000204e437824 */ /* 0x000fe200078e00ff */
[----:B------:R-:W-:-:S03]  /*48a0*/  LOP3.LUT R243, R54, 0x60, RZ, 0x3c, !PT ;  /* 0x0000006036f37812 */ /* 0x000fc600078e3cff */
[----:B--2---:R-:W-:-:S04]  /*48b0*/  IMAD.WIDE R126, R67, 0x4, R126 ;  /* 0x00000004437e7825 */ /* 0x004fc800078e027e */
[----:B------:R2:W-:Y:S01]  /*48c0*/  LDGSTS.E [R60+0x20000], desc[UR22][R146.64], P4 ;  /* 0x20000000923c7fae */ /* 0x0005e2000a1a1016 */
[----:B------:R-:W-:Y:S01]  /*48d0*/  ISETP.NE.U32.AND P4, PT, R61, RZ, PT ;  /* 0x000000ff3d00720c */ /* 0x000fe20003f85070 */
[----:B------:R-:W-:Y:S02]  /*48e0*/  VIADD R61, R243, UR10 ;  /* 0x0000000af33d7c36 */ /* 0x000fe40008000000 */
[----:B------:R1:W-:Y:S01]  /*48f0*/  LDGSTS.E [R60+0x20008], desc[UR22][R148.64], P0 ;  /* 0x20008000943c7fae */ /* 0x0003e200081a1016 */
[----:B------:R-:W-:Y:S01]  /*4900*/  ISETP.NE.U32.AND P0, PT, R62, RZ, PT ;  /* 0x000000ff3e00720c */ /* 0x000fe20003f05070 */
[----:B---3--:R-:W-:Y:S01]  /*4910*/  IMAD.WIDE R128, R67, 0x4, R128 ;  /* 0x0000000443807825 */ /* 0x008fe200078e0280 */
[----:B------:R-:W-:-:S03]  /*4920*/  LOP3.LUT R62, R54, 0x70, RZ, 0x3c, !PT ;  /* 0x00000070363e7812 */ /* 0x000fc600078e3cff */
[----:B----4-:R-:W-:-:S04]  /*4930*/  IMAD.WIDE R130, R67, 0x4, R130 ;  /* 0x0000000443827825 */ /* 0x010fc800078e0282 */
[----:B------:R3:W-:Y:S01]  /*4940*/  LDGSTS.E [R61+0x20000], desc[UR22][R150.64], P4 ;  /* 0x20000000963d7fae */ /* 0x0007e2000a1a1016 */
[----:B------:R-:W-:Y:S01]  /*4950*/  ISETP.NE.U32.AND P4, PT, R242, RZ, PT ;  /* 0x000000fff200720c */ /* 0x000fe20003f85070 */
[----:B-1----:R-:W-:Y:S01]  /*4960*/  IMAD.WIDE R132, R67, 0x4, R132 ;  /* 0x0000000443847825 */ /* 0x002fe200078e0284 */
[----:B------:R-:W-:Y:S01]  /*4970*/  UIADD3 UR4, UPT, UPT, UR13, -0xc0, URZ ;  /* 0xffffff400d047890 */ /* 0x000fe2000fffe0ff */
[----:B------:R1:W-:Y:S01]  /*4980*/  LDGSTS.E [R61+0x20008], desc[UR22][R152.64], P0 ;  /* 0x20008000983d7fae */ /* 0x0003e200081a1016 */
[----:B------:R-:W-:Y:S01]  /*4990*/  ISETP.NE.U32.AND P0, PT, R63, RZ, PT ;  /* 0x000000ff3f00720c */ /* 0x000fe20003f05070 */
[----:B------:R-:W-:Y:S01]  /*49a0*/  VIADD R63, R62, UR10 ;  /* 0x0000000a3e3f7c36 */ /* 0x000fe20008000000 */
[----:B------:R-:W4:Y:S01]  /*49b0*/  LDC R242, c[0x0][0x3a0] ;  /* 0x0000e800fff27b82 */ /* 0x000f220000000800 */
[----:B------:R-:W-:-:S04]  /*49c0*/  IMAD.WIDE R134, R67, 0x4, R134 ;  /* 0x0000000443867825 */ /* 0x000fc800078e0286 */
[C---:B------:R-:W-:Y:S02]  /*49d0*/  IMAD.WIDE R136, R67.reuse, 0x4, R136 ;  /* 0x0000000443887825 */ /* 0x040fe400078e0288 */
[----:B------:R1:W-:Y:S01]  /*49e0*/  LDGSTS.E [R63+0x20000], desc[UR22][R154.64], P4 ;  /* 0x200000009a3f7fae */ /* 0x0003e2000a1a1016 */
[----:B------:R-:W-:Y:S01]  /*49f0*/  ISETP.NE.U32.AND P4, PT, R240, RZ, PT ;  /* 0x000000fff000720c */ /* 0x000fe20003f85070 */
[----:B------:R-:W-:Y:S02]  /*4a00*/  IMAD.WIDE R138, R67, 0x4, R138 ;  /* 0x00000004438a7825 */ /* 0x000fe400078e028a */
[----:B------:R1:W-:Y:S01]  /*4a10*/  LDGSTS.E [R63+0x20008], desc[UR22][R156.64], P0 ;  /* 0x200080009c3f7fae */ /* 0x0003e200081a1016 */
[----:B------:R-:W-:Y:S01]  /*4a20*/  ISETP.NE.U32.AND P0, PT, R64, RZ, PT ;  /* 0x000000ff4000720c */ /* 0x000fe20003f05070 */
[----:B------:R-:W-:Y:S02]  /*4a30*/  VIADD R64, R53, UR10 ;  /* 0x0000000a35407c36 */ /* 0x000fe40008000000 */
[----:B------:R-:W0:Y:S01]  /*4a40*/  LDGDEPBAR ;  /* 0x00000000000079af */ /* 0x000e220000000000 */
[----:B------:R-:W-:-:S03]  /*4a50*/  IMAD.WIDE R140, R67, 0x4, R140 ;  /* 0x00000004438c7825 */ /* 0x000fc600078e028c */
[----:B------:R1:W-:Y:S01]  /*4a60*/  LDGSTS.E [R64], desc[UR22][R158.64], P6 ;  /* 0x000000009e407fae */ /* 0x0003e2000b1a1016 */
[----:B------:R-:W-:Y:S01]  /*4a70*/  IMAD.WIDE R142, R67, 0x4, R142 ;  /* 0x00000004438e7825 */ /* 0x000fe200078e028e */
[----:B------:R-:W-:Y:S02]  /*4a80*/  @P4 LOP3.LUT R222, R222, 0x4000000, RZ, 0xfc, !PT ;  /* 0x04000000dede4812 */ /* 0x000fe400078efcff */
[----:B------:R1:W-:Y:S01]  /*4a90*/  LDGSTS.E [R64+0x400], desc[UR22][R162.64], P6 ;  /* 0x00400000a2407fae */ /* 0x0003e2000b1a1016 */
[----:B------:R-:W-:Y:S01]  /*4aa0*/  ISETP.NE.U32.AND P4, PT, R237, RZ, PT ;  /* 0x000000ffed00720c */ /* 0x000fe20003f85070 */
[C---:B------:R-:W-:Y:S02]  /*4ab0*/  IMAD.WIDE R144, R67.reuse, 0x4, R144 ;  /* 0x0000000443907825 */ /* 0x040fe400078e0290 */
[----:B------:R1:W-:Y:S02]  /*4ac0*/  LDGSTS.E [R64+0x800], desc[UR22][R166.64], P6 ;  /* 0x00800000a6407fae */ /* 0x0003e4000b1a1016 */
[----:B--2---:R-:W-:-:S02]  /*4ad0*/  IMAD.WIDE R146, R67, 0x4, R146 ;  /* 0x0000000443927825 */ /* 0x004fc400078e0292 */
[----:B------:R2:W-:Y:S02]  /*4ae0*/  LDGSTS.E [R64+0xc00], desc[UR22][R170.64], P6 ;  /* 0x00c00000aa407fae */ /* 0x0005e4000b1a1016 */
[C---:B------:R-:W-:Y:S02]  /*4af0*/  IMAD.WIDE R148, R67.reuse, 0x4, R148 ;  /* 0x0000000443947825 */ /* 0x040fe400078e0294 */
[----:B------:R2:W-:Y:S02]  /*4b00*/  LDGSTS.E [R64+0x1000], desc[UR22][R174.64], P6 ;  /* 0x01000000ae407fae */ /* 0x0005e4000b1a1016 */
[C---:B---3--:R-:W-:Y:S02]  /*4b10*/  IMAD.WIDE R150, R67.reuse, 0x4, R150 ;  /* 0x0000000443967825 */ /* 0x048fe400078e0296 */
[----:B------:R3:W-:Y:S02]  /*4b20*/  LDGSTS.E [R64+0x1400], desc[UR22][R82.64], P6 ;  /* 0x0140000052407fae */ /* 0x0007e4000b1a1016 */
[----:B-1----:R-:W-:-:S02]  /*4b30*/  IMAD.WIDE R152, R67, 0x4, R152 ;  /* 0x0000000443987825 */ /* 0x002fc400078e0298 */
[----:B------:R1:W-:Y:S02]  /*4b40*/  LDGSTS.E [R64+0x1800], desc[UR22][R86.64], P6 ;  /* 0x0180000056407fae */ /* 0x0003e4000b1a1016 */
[C---:B------:R-:W-:Y:S02]  /*4b50*/  IMAD.WIDE R154, R67.reuse, 0x4, R154 ;  /* 0x00000004439a7825 */ /* 0x040fe400078e029a */
[----:B------:R1:W-:Y:S02]  /*4b60*/  LDGSTS.E [R64+0x1c00], desc[UR22][R90.64], P6 ;  /* 0x01c000005a407fae */ /* 0x0003e4000b1a1016 */
[----:B------:R-:W-:Y:S02]  /*4b70*/  IMAD.WIDE R156, R67, 0x4, R156 ;  /* 0x00000004439c7825 */ /* 0x000fe400078e029c */
[----:B------:R1:W-:Y:S02]  /*4b80*/  LDGSTS.E [R64+0x2000], desc[UR22][R94.64], P6 ;  /* 0x020000005e407fae */ /* 0x0003e4000b1a1016 */
[----:B------:R-:W-:-:S02]  /*4b90*/  IMAD.WIDE R158, R79, 0x4, R158 ;  /* 0x000000044f9e7825 */ /* 0x000fc400078e029e */
[----:B------:R1:W-:Y:S02]  /*4ba0*/  LDGSTS.E [R64+0x2400], desc[UR22][R98.64], P6 ;  /* 0x0240000062407fae */ /* 0x0003e4000b1a1016 */
[C---:B------:R-:W-:Y:S02]  /*4bb0*/  IMAD.WIDE R162, R79.reuse, 0x4, R162 ;  /* 0x000000044fa27825 */ /* 0x040fe400078e02a2 */
[----:B------:R1:W-:Y:S02]  /*4bc0*/  LDGSTS.E [R64+0x2800], desc[UR22][R102.64], P6 ;  /* 0x0280000066407fae */ /* 0x0003e4000b1a1016 */
        /* <DEDUP_REMOVED lines=12> */
[C---:B------:R-:W-:Y:S02]  /*4c90*/  IMAD.WIDE R94, R79.reuse, 0x4, R94 ;  /* 0x000000044f5e7825 */ /* 0x040fe400078e025e */
        /* <DEDUP_REMOVED lines=27> */
[----:B------:R-:W-:Y:S02]  /*4e50*/  IMAD.WIDE R88, R79, 0x4, R88 ;  /* 0x000000044f587825 */ /* 0x000fe400078e0258 */
[----:B------:R2:W-:Y:S01]  /*4e60*/  LDGSTS.E [R66+0x3e00], desc[UR22][R124.64], P6 ;  /* 0x03e000007c427fae */ /* 0x0005e2000b1a1016 */
[----:B------:R-:W-:Y:S01]  /*4e70*/  ISETP.NE.U32.AND P6, PT, R239, RZ, PT ;  /* 0x000000ffef00720c */ /* 0x000fe20003fc5070 */
[C---:B---3--:R-:W-:Y:S02]  /*4e80*/  IMAD.WIDE R92, R79.reuse, 0x4, R92 ;  /* 0x000000044f5c7825 */ /* 0x048fe400078e025c */
[----:B------:R-:W0:Y:S02]  /*4e90*/  LDGDEPBAR ;  /* 0x00000000000079af */ /* 0x000e240000000000 */
[C---:B-1----:R-:W-:Y:S01]  /*4ea0*/  IMAD.WIDE R96, R79.reuse, 0x4, R96 ;  /* 0x000000044f607825 */ /* 0x042fe200078e0260 */
[----:B------:R-:W-:Y:S03]  /*4eb0*/  BAR.SYNC.DEFER_BLOCKING 0x0 ;  /* 0x0000000000007b1d */ /* 0x000fe60000010000 */
[----:B------:R-:W-:-:S04]  /*4ec0*/  IMAD.WIDE R100, R79, 0x4, R100 ;  /* 0x000000044f647825 */ /* 0x000fc800078e0264 */
[----:B------:R-:W-:-:S04]  /*4ed0*/  IMAD.WIDE R104, R79, 0x4, R104 ;  /* 0x000000044f687825 */ /* 0x000fc800078e0268 */
[----:B------:R-:W-:-:S04]  /*4ee0*/  IMAD.WIDE R108, R79, 0x4, R108 ;  /* 0x000000044f6c7825 */ /* 0x000fc800078e026c */
[----:B------:R-:W-:-:S04]  /*4ef0*/  IMAD.WIDE R112, R79, 0x4, R112 ;  /* 0x000000044f707825 */ /* 0x000fc800078e0270 */
[----:B------:R-:W-:-:S04]  /*4f00*/  IMAD.WIDE R116, R79, 0x4, R116 ;  /* 0x000000044f747825 */ /* 0x000fc800078e0274 */
[C---:B--2---:R-:W-:Y:S01]  /*4f10*/  IMAD.WIDE R120, R79.reuse, 0x4, R120 ;  /* 0x000000044f787825 */ /* 0x044fe200078e0278 */
[----:B------:R-:W-:Y:S01]  /*4f20*/  @!PT LDS RZ, [RZ] ;  /* 0x00000000fffff984 */ /* 0x000fe20000000800 */
[----:B------:R-:W-:Y:S01]  /*4f30*/  @!PT LDS RZ, [RZ] ;  /* 0x00000000fffff984 */ /* 0x000fe20000000800 */
[----:B------:R-:W-:Y:S01]  /*4f40*/  @!PT LDS RZ, [RZ] ;  /* 0x00000000fffff984 */ /* 0x000fe20000000800 */
[----:B------:R1:W-:Y:S01]  /*4f50*/  LDGSTS.E [R55+0x22000], desc[UR22][R126.64], P4 ;  /* 0x220000007e377fae */ /* 0x0003e2000a1a1016 */
[----:B------:R-:W-:Y:S02]  /*4f60*/  ISETP.NE.U32.AND P4, PT, R236, RZ, PT ;  /* 0x000000ffec00720c */ /* 0x000fe40003f85070 */
[----:B------:R-:W-:Y:S01]  /*4f70*/  IMAD.WIDE R124, R79, 0x4, R124 ;  /* 0x000000044f7c7825 */ /* 0x000fe200078e027c */
[----:B------:R2:W-:Y:S01]  /*4f80*/  LDGSTS.E [R55+0x22008], desc[UR22][R128.64], P3 ;  /* 0x2200800080377fae */ /* 0x0005e200099a1016 */
[----:B------:R-:W-:Y:S02]  /*4f90*/  ISETP.NE.U32.AND P3, PT, R235, RZ, PT ;  /* 0x000000ffeb00720c */ /* 0x000fe40003f65070 */
[----:B-1----:R-:W-:-:S07]  /*4fa0*/  IMAD.WIDE R126, R67, 0x4, R126 ;  /* 0x00000004437e7825 */ /* 0x002fce00078e027e */
[----:B------:R1:W-:Y:S01]  /*4fb0*/  LDGSTS.E [R56+0x22000], desc[UR22][R130.64], P4 ;  /* 0x2200000082387fae */ /* 0x0003e2000a1a1016 */
[----:B------:R-:W-:Y:S01]  /*4fc0*/  ISETP.NE.U32.AND P4, PT, R234, RZ, PT ;  /* 0x000000ffea00720c */ /* 0x000fe20003f85070 */
[----:B--2---:R-:W-:Y:S02]  /*4fd0*/  IMAD.WIDE R128, R67, 0x4, R128 ;  /* 0x0000000443807825 */ /* 0x004fe400078e0280 */
[----:B------:R2:W-:Y:S01]  /*4fe0*/  LDGSTS.E [R56+0x22008], desc[UR22][R132.64], P3 ;  /* 0x2200800084387fae */ /* 0x0005e200099a1016 */
[----:B------:R-:W-:Y:S01]  /*4ff0*/  ISETP.NE.U32.AND P3, PT, R233, RZ, PT ;  /* 0x000000ffe900720c */ /* 0x000fe20003f65070 */
[----:B-1----:R-:W-:-:S08]  /*5000*/  IMAD.WIDE R130, R67, 0x4, R130 ;  /* 0x0000000443827825 */ /* 0x002fd000078e0282 */
        /* <DEDUP_REMOVED lines=14> */
[C---:B--2---:R-:W-:Y:S02]  /*50f0*/  IMAD.WIDE R140, R67.reuse, 0x4, R140 ;  /* 0x00000004438c7825 */ /* 0x044fe400078e028c */
[----:B------:R2:W-:Y:S01]  /*5100*/  LDGSTS.E [R59+0x22008], desc[UR22][R144.64], P3 ;  /* 0x22008000903b7fae */ /* 0x0005e200099a1016 */
[----:B------:R-:W-:Y:S01]  /*5110*/  ISETP.NE.U32.AND P3, PT, R228, RZ, PT ;  /* 0x000000ffe400720c */ /* 0x000fe20003f65070 */
[----:B-1----:R-:W-:-:S08]  /*5120*/  IMAD.WIDE R142, R67, 0x4, R142 ;  /* 0x00000004438e7825 */ /* 0x002fd000078e028e */
[----:B------:R1:W-:Y:S01]  /*5130*/  LDGSTS.E [R60+0x22000], desc[UR22][R146.64], P4 ;  /* 0x22000000923c7fae */ /* 0x0003e2000a1a1016 */
[C---:B------:R-:W-:Y:S01]  /*5140*/  LOP3.LUT P4, RZ, R222.reuse, 0x4000000, RZ, 0xc0, !PT ;  /* 0x04000000deff7812 */ /* 0x040fe2000788c0ff */
[C---:B--2---:R-:W-:Y:S02]  /*5150*/  IMAD.WIDE R144, R67.reuse, 0x4, R144 ;  /* 0x0000000443907825 */ /* 0x044fe400078e0290 */
[----:B------:R2:W-:Y:S01]  /*5160*/  LDGSTS.E [R60+0x22008], desc[UR22][R148.64], P3 ;  /* 0x22008000943c7fae */ /* 0x0005e200099a1016 */
[----:B------:R-:W-:Y:S01]  /*5170*/  LOP3.LUT P3, RZ, R222, 0x2000000, RZ, 0xc0, !PT ;  /* 0x02000000deff7812 */ /* 0x000fe2000786c0ff */
[----:B-1----:R-:W-:-:S04]  /*5180*/  IMAD.WIDE R146, R67, 0x4, R146 ;  /* 0x0000000443927825 */ /* 0x002fc800078e0292 */
[----:B--2---:R-:W-:-:S08]  /*5190*/  IMAD.WIDE R148, R67, 0x4, R148 ;  /* 0x0000000443947825 */ /* 0x004fd000078e0294 */
[----:B------:R1:W-:Y:S01]  /*51a0*/  LDGSTS.E [R61+0x22000], desc[UR22][R150.64], P3 ;  /* 0x22000000963d7fae */ /* 0x0003e200099a1016 */
[----:B------:R-:W-:-:S03]  /*51b0*/  LOP3.LUT P3, RZ, R222, 0x1000000, RZ, 0xc0, !PT ;  /* 0x01000000deff7812 */ /* 0x000fc6000786c0ff */
[----:B------:R2:W-:Y:S01]  /*51c0*/  LDGSTS.E [R61+0x22008], desc[UR22][R152.64], P4 ;  /* 0x22008000983d7fae */ /* 0x0005e2000a1a1016 */
[----:B------:R-:W-:-:S03]  /*51d0*/  LOP3.LUT P4, RZ, R222, 0x800000, RZ, 0xc0, !PT ;  /* 0x00800000deff7812 */ /* 0x000fc6000788c0ff */
[----:B------:R3:W-:Y:S01]  /*51e0*/  LDGSTS.E [R63+0x22000], desc[UR22][R154.64], P0 ;  /* 0x220000009a3f7fae */ /* 0x0007e200081a1016 */
[----:B----4-:R-:W-:Y:S01]  /*51f0*/  VIADD R242, R242, 0x1f ;  /* 0x0000001ff2f27836 */ /* 0x010fe20000000000 */
[----:B------:R-:W-:Y:S01]  /*5200*/  UIADD3 UR20, UPT, UPT, UR13, -0xe0, URZ ;  /* 0xffffff200d147890 */ /* 0x000fe2000fffe0ff */
[----:B------:R-:W-:Y:S01]  /*5210*/  LOP3.LUT P0, RZ, R222, 0x400000, RZ, 0xc0, !PT ;  /* 0x00400000deff7812 */ /* 0x000fe2000780c0ff */
[----:B------:R4:W-:Y:S01]  /*5220*/  LDGSTS.E [R63+0x22008], desc[UR22][R156.64], P5 ;  /* 0x220080009c3f7fae */ /* 0x0009e2000a9a1016 */
[----:B------:R-:W-:Y:S01]  /*5230*/  ISETP.NE.U32.AND P5, PT, R177, RZ, PT ;  /* 0x000000ffb100720c */ /* 0x000fe20003fa5070 */
[C---:B-1----:R-:W-:Y:S02]  /*5240*/  IMAD.WIDE R150, R67.reuse, 0x4, R150 ;  /* 0x0000000443967825 */ /* 0x042fe400078e0296 */
[----:B------:R-:W0:Y:S02]  /*5250*/  LDGDEPBAR ;  /* 0x00000000000079af */ /* 0x000e240000000000 */
[----:B--2---:R-:W-:-:S02]  /*5260*/  IMAD.WIDE R152, R67, 0x4, R152 ;  /* 0x0000000443987825 */ /* 0x004fc400078e0298 */
[----:B------:R1:W-:Y:S02]  /*5270*/  LDGSTS.E [R64+0x4000], desc[UR22][R158.64], P4 ;  /* 0x040000009e407fae */ /* 0x0003e4000a1a1016 */
[C---:B---3--:R-:W-:Y:S02]  /*5280*/  IMAD.WIDE R154, R67.reuse, 0x4, R154 ;  /* 0x00000004439a7825 */ /* 0x048fe400078e029a */
[----:B------:R2:W-:Y:S02]  /*5290*/  LDGSTS.E [R64+0x4400], desc[UR22][R162.64], P4 ;  /* 0x04400000a2407fae */ /* 0x0005e4000a1a1016 */
[----:B----4-:R-:W-:Y:S02]  /*52a0*/  IMAD.WIDE R156, R67, 0x4, R156 ;  /* 0x00000004439c7825 */ /* 0x010fe400078e029c */
[----:B------:R3:W-:Y:S04]  /*52b0*/  LDGSTS.E [R64+0x4800], desc[UR22][R166.64], P4 ;  /* 0x04800000a6407fae */ /* 0x0007e8000a1a1016 */
[----:B------:R4:W-:Y:S01]  /*52c0*/  LDGSTS.E [R64+0x4c00], desc[UR22][R170.64], P4 ;  /* 0x04c00000aa407fae */ /* 0x0009e2000a1a1016 */
[----:B-1----:R-:W-:-:S03]  /*52d0*/  IMAD.WIDE R158, R79, 0x4, R158 ;  /* 0x000000044f9e7825 */ /* 0x002fc600078e029e */
[----:B------:R1:W-:Y:S01]  /*52e0*/  LDGSTS.E [R64+0x5000], desc[UR22][R174.64], P4 ;  /* 0x05000000ae407fae */ /* 0x0003e2000a1a1016 */
[----:B--2---:R-:W-:-:S03]  /*52f0*/  IMAD.WIDE R162, R79, 0x4, R162 ;  /* 0x000000044fa27825 */ /* 0x004fc600078e02a2 */
[----:B------:R2:W-:Y:S01]  /*5300*/  LDGSTS.E [R64+0x5400], desc[UR22][R82.64], P4 ;  /* 0x0540000052407fae */ /* 0x0005e2000a1a1016 */
[----:B---3--:R-:W-:-:S03]  /*5310*/  IMAD.WIDE R166, R79, 0x4, R166 ;  /* 0x000000044fa67825 */ /* 0x008fc600078e02a6 */
[----:B------:R3:W-:Y:S01]  /*5320*/  LDGSTS.E [R64+0x5800], desc[UR22][R86.64], P4 ;  /* 0x0580000056407fae */ /* 0x0007e2000a1a1016 */
[----:B----4-:R-:W-:-:S03]  /*5330*/  IMAD.WIDE R170, R79, 0x4, R170 ;  /* 0x000000044faa7825 */ /* 0x010fc600078e02aa */
        /* <DEDUP_REMOVED lines=49> */
[----:B------:R-:W-:Y:S01]  /*5650*/  ISETP.NE.U32.AND P4, PT, R176, RZ, PT ;  /* 0x000000ffb000720c */ /* 0x000fe20003f85070 */
[C---:B-1----:R-:W-:Y:S02]  /*5660*/  IMAD.WIDE R112, R79.reuse, 0x4, R112 ;  /* 0x000000044f707825 */ /* 0x042fe400078e0270 */
[----:B------:R-:W0:Y:S02]  /*5670*/  LDGDEPBAR ;  /* 0x00000000000079af */ /* 0x000e240000000000 */
[C---:B--2---:R-:W-:Y:S01]  /*5680*/  IMAD.WIDE R116, R79.reuse, 0x4, R116 ;  /* 0x000000044f747825 */ /* 0x044fe200078e0274 */
[----:B------:R-:W-:Y:S03]  /*5690*/  BAR.SYNC.DEFER_BLOCKING 0x0 ;  /* 0x0000000000007b1d */ /* 0x000fe60000010000 */
[----:B---3--:R-:W-:-:S04]  /*56a0*/  IMAD.WIDE R120, R79, 0x4, R120 ;  /* 0x000000044f787825 */ /* 0x008fc800078e0278 */
[----:B----4-:R-:W-:Y:S01]  /*56b0*/  IMAD.WIDE R124, R79, 0x4, R124 ;  /* 0x000000044f7c7825 */ /* 0x010fe200078e027c */
[----:B------:R-:W-:Y:S01]  /*56c0*/  @!PT LDS RZ, [RZ] ;  /* 0x00000000fffff984 */ /* 0x000fe20000000800 */
[----:B------:R-:W-:Y:S01]  /*56d0*/  @!PT LDS RZ, [RZ] ;  /* 0x00000000fffff984 */ /* 0x000fe20000000800 */
[----:B------:R-:W-:Y:S01]  /*56e0*/  @!PT LDS RZ, [RZ] ;  /* 0x00000000fffff984 */ /* 0x000fe20000000800 */
[----:B------:R1:W-:Y:S01]  /*56f0*/  LDGSTS.E [R55+0x24000], desc[UR22][R126.64], P5 ;  /* 0x240000007e377fae */ /* 0x0003e2000a9a1016 */
[----:B------:R-:W-:-:S03]  /*5700*/  ISETP.NE.U32.AND P5, PT, R76, RZ, PT ;  /* 0x000000ff4c00720c */ /* 0x000fc60003fa5070 */
[----:B------:R2:W-:Y:S01]  /*5710*/  LDGSTS.E [R55+0x24008], desc[UR22][R128.64], P1 ;  /* 0x2400800080377fae */ /* 0x0005e200089a1016 */
[----:B------:R-:W-:-:S03]  /*5720*/  ISETP.NE.U32.AND P1, PT, R77, RZ, PT ;  /* 0x000000ff4d00720c */ /* 0x000fc60003f25070 */
[----:B------:R3:W-:Y:S01]  /*5730*/  LDGSTS.E [R56+0x24000], desc[UR22][R130.64], P2 ;  /* 0x2400000082387fae */ /* 0x0007e200091a1016 */
[----:B------:R-:W-:-:S03]  /*5740*/  ISETP.NE.U32.AND P2, PT, R178, RZ, PT ;  /* 0x000000ffb200720c */ /* 0x000fc60003f45070 */
[----:B------:R4:W-:Y:S01]  /*5750*/  LDGSTS.E [R56+0x24008], desc[UR22][R132.64], P6 ;  /* 0x2400800084387fae */ /* 0x0009e2000b1a1016 */
[----:B------:R-:W-:Y:S01]  /*5760*/  ISETP.NE.U32.AND P6, PT, R208, RZ, PT ;  /* 0x000000ffd000720c */ /* 0x000fe20003fc5070 */
[C---:B-1----:R-:W-:Y:S02]  /*5770*/  IMAD.WIDE R126, R67.reuse, 0x4, R126 ;  /* 0x00000004437e7825 */ /* 0x042fe400078e027e */
[----:B------:R1:W-:Y:S01]  /*5780*/  LDGSTS.E [R57+0x24000], desc[UR22][R134.64], P4 ;  /* 0x2400000086397fae */ /* 0x0003e2000a1a1016 */
[----:B------:R-:W-:Y:S01]  /*5790*/  ISETP.NE.U32.AND P4, PT, R180, RZ, PT ;  /* 0x000000ffb400720c */ /* 0x000fe20003f85070 */
[----:B--2---:R-:W-:Y:S02]  /*57a0*/  IMAD.WIDE R128, R67, 0x4, R128 ;  /* 0x0000000443807825 */ /* 0x004fe400078e0280 */
[----:B------:R2:W-:Y:S01]  /*57b0*/  LDGSTS.E [R57+0x24008], desc[UR22][R136.64], P1 ;  /* 0x2400800088397fae */ /* 0x0005e200089a1016 */
[----:B------:R-:W-:Y:S01]  /*57c0*/  ISETP.NE.U32.AND P1, PT, R179, RZ, PT ;  /* 0x000000ffb300720c */ /* 0x000fe20003f25070 */
[----:B---3--:R-:W-:-:S02]  /*57d0*/  IMAD.WIDE R130, R67, 0x4, R130 ;  /* 0x0000000443827825 */ /* 0x008fc400078e0282 */
[----:B------:R3:W-:Y:S01]  /*57e0*/  LDGSTS.E [R58+0x24000], desc[UR22][R138.64], P2 ;  /* 0x240000008a3a7fae */ /* 0x0007e200091a1016 */
[----:B------:R-:W-:Y:S01]  /*57f0*/  ISETP.NE.U32.AND P2, PT, R182, RZ, PT ;  /* 0x000000ffb600720c */ /* 0x000fe20003f45070 */
[----:B----4-:R-:W-:Y:S02]  /*5800*/  IMAD.WIDE R132, R67, 0x4, R132 ;  /* 0x0000000443847825 */ /* 0x010fe400078e0284 */
[----:B------:R4:W-:Y:S01]  /*5810*/  LDGSTS.E [R58+0x24008], desc[UR22][R140.64], P5 ;  /* 0x240080008c3a7fae */ /* 0x0009e2000a9a1016 */
[----:B------:R-:W-:Y:S01]  /*5820*/  ISETP.NE.U32.AND P5, PT, R181, RZ, PT ;  /* 0x000000ffb500720c */ /* 0x000fe20003fa5070 */
[C---:B-1----:R-:W-:Y:S02]  /*5830*/  IMAD.WIDE R134, R67.reuse, 0x4, R134 ;  /* 0x0000000443867825 */ /* 0x042fe400078e0286 */
[----:B------:R1:W-:Y:S01]  /*5840*/  LDGSTS.E [R59+0x24000], desc[UR22][R142.64], P4 ;  /* 0x240000008e3b7fae */ /* 0x0003e2000a1a1016 */
[----:B------:R-:W-:Y:S01]  /*5850*/  ISETP.NE.U32.AND P4, PT, R184, RZ, PT ;  /* 0x000000ffb800720c */ /* 0x000fe20003f85070 */
[----:B--2---:R-:W-:-:S02]  /*5860*/  IMAD.WIDE R136, R67, 0x4, R136 ;  /* 0x0000000443887825 */ /* 0x004fc400078e0288 */
[----:B------:R2:W-:Y:S01]  /*5870*/  LDGSTS.E [R59+0x24008], desc[UR22][R144.64], P1 ;  /* 0x24008000903b7fae */ /* 0x0005e200089a1016 */
[----:B------:R-:W-:Y:S01]  /*5880*/  ISETP.NE.U32.AND P1, PT, R183, RZ, PT ;  /* 0x000000ffb700720c */ /* 0x000fe20003f25070 */
[C---:B---3--:R-:W-:Y:S02]  /*5890*/  IMAD.WIDE R138, R67.reuse, 0x4, R138 ;  /* 0x00000004438a7825 */ /* 0x048fe400078e028a */
[----:B------:R3:W-:Y:S01]  /*58a0*/  LDGSTS.E [R60+0x24000], desc[UR22][R146.64], P2 ;  /* 0x24000000923c7fae */ /* 0x0007e200091a1016 */
[----:B------:R-:W-:Y:S01]  /*58b0*/  ISETP.NE.U32.AND P2, PT, R186, RZ, PT ;  /* 0x000000ffba00720c */ /* 0x000fe20003f45070 */
[----:B----4-:R-:W-:Y:S02]  /*58c0*/  IMAD.WIDE R140, R67, 0x4, R140 ;  /* 0x00000004438c7825 */ /* 0x010fe400078e028c */
[----:B------:R4:W-:Y:S01]  /*58d0*/  LDGSTS.E [R60+0x24008], desc[UR22][R148.64], P5 ;  /* 0x24008000943c7fae */ /* 0x0009e2000a9a1016 */
[----:B------:R-:W-:Y:S01]  /*58e0*/  ISETP.NE.U32.AND P5, PT, R185, RZ, PT ;  /* 0x000000ffb900720c */ /* 0x000fe20003fa5070 */
[----:B-1----:R-:W-:-:S02]  /*58f0*/  IMAD.WIDE R142, R67, 0x4, R142 ;  /* 0x00000004438e7825 */ /* 0x002fc400078e028e */
[----:B------:R1:W-:Y:S01]  /*5900*/  LDGSTS.E [R61+0x24000], desc[UR22][R150.64], P4 ;  /* 0x24000000963d7fae */ /* 0x0003e2000a1a1016 */
[----:B------:R-:W-:Y:S01]  /*5910*/  ISETP.NE.U32.AND P4, PT, R75, RZ, PT ;  /* 0x000000ff4b00720c */ /* 0x000fe20003f85070 */
[C---:B--2---:R-:W-:Y:S02]  /*5920*/  IMAD.WIDE R144, R67.reuse, 0x4, R144 ;  /* 0x0000000443907825 */ /* 0x044fe400078e0290 */
[----:B------:R2:W-:Y:S01]  /*5930*/  LDGSTS.E [R61+0x24008], desc[UR22][R152.64], P1 ;  /* 0x24008000983d7fae */ /* 0x0005e200089a1016 */
[----:B------:R-:W-:Y:S01]  /*5940*/  ISETP.NE.U32.AND P1, PT, R188, RZ, PT ;  /* 0x000000ffbc00720c */ /* 0x000fe20003f25070 */
[C---:B---3--:R-:W-:Y:S02]  /*5950*/  IMAD.WIDE R146, R67.reuse, 0x4, R146 ;  /* 0x0000000443927825 */ /* 0x048fe400078e0292 */
[----:B------:R3:W-:Y:S01]  /*5960*/  LDGSTS.E [R63+0x24000], desc[UR22][R154.64], P2 ;  /* 0x240000009a3f7fae */ /* 0x0007e200091a1016 */
[----:B------:R-:W-:Y:S01]  /*5970*/  ISETP.NE.U32.AND P2, PT, R190, RZ, PT ;  /* 0x000000ffbe00720c */ /* 0x000fe20003f45070 */
[----:B----4-:R-:W-:-:S02]  /*5980*/  IMAD.WIDE R148, R67, 0x4, R148 ;  /* 0x0000000443947825 */ /* 0x010fc400078e0294 */
[----:B------:R4:W-:Y:S01]  /*5990*/  LDGSTS.E [R63+0x24008], desc[UR22][R156.64], P5 ;  /* 0x240080009c3f7fae */ /* 0x0009e2000a9a1016 */
[----:B------:R-:W-:Y:S01]  /*59a0*/  ISETP.NE.U32.AND P5, PT, R189, RZ, PT ;  /* 0x000000ffbd00720c */ /* 0x000fe20003fa5070 */
[C---:B-1----:R-:W-:Y:S02]  /*59b0*/  IMAD.WIDE R150, R67.reuse, 0x4, R150 ;  /* 0x0000000443967825 */ /* 0x042fe400078e0296 */
[----:B------:R-:W0:Y:S02]  /*59c0*/  LDGDEPBAR ;  /* 0x00000000000079af */ /* 0x000e240000000000 */
[C---:B--2---:R-:W-:Y:S02]  /*59d0*/  IMAD.WIDE R152, R67.reuse, 0x4, R152 ;  /* 0x0000000443987825 */ /* 0x044fe400078e0298 */
[----:B------:R1:W-:Y:S02]  /*59e0*/  LDGSTS.E [R64+0x8000], desc[UR22][R158.64], P3 ;  /* 0x080000009e407fae */ /* 0x0003e400099a1016 */
[----:B---3--:R-:W-:-:S02]  /*59f0*/  IMAD.WIDE R154, R67, 0x4, R154 ;  /* 0x00000004439a7825 */ /* 0x008fc400078e029a */
        /* <DEDUP_REMOVED lines=81> */
[C---:B--2---:R-:W-:Y:S02]  /*5f10*/  IMAD.WIDE R128, R67.reuse, 0x4, R128 ;  /* 0x0000000443807825 */ /* 0x044fe400078e0280 */
        /* <DEDUP_REMOVED lines=14> */
[----:B---3--:R-:W-:Y:S02]  /*6000*/  IMAD.WIDE R138, R67, 0x4, R138 ;  /* 0x00000004438a7825 */ /* 0x008fe400078e028a */
[----:B------:R3:W-:Y:S01]  /*6010*/  LDGSTS.E [R60+0x26000], desc[UR22][R146.64], P6 ;  /* 0x26000000923c7fae */ /* 0x0007e2000b1a1016 */
[----:B------:R-:W-:Y:S01]  /*6020*/  ISETP.NE.U32.AND P6, PT, R201, RZ, PT ;  /* 0x000000ffc900720c */ /* 0x000fe20003fc5070 */
[C---:B----4-:R-:W-:Y:S02]  /*6030*/  IMAD.WIDE R140, R67.reuse, 0x4, R140 ;  /* 0x00000004438c7825 */ /* 0x050fe400078e028c */
[----:B------:R4:W-:Y:S01]  /*6040*/  LDGSTS.E [R60+0x26008], desc[UR22][R148.64], P1 ;  /* 0x26008000943c7fae */ /* 0x0009e200089a1016 */
[----:B------:R-:W-:Y:S01]  /*6050*/  ISETP.NE.U32.AND P1, PT, R204, RZ, PT ;  /* 0x000000ffcc00720c */ /* 0x000fe20003f25070 */
[----:B-1----:R-:W-:-:S02]  /*6060*/  IMAD.WIDE R142, R67, 0x4, R142 ;  /* 0x00000004438e7825 */ /* 0x002fc400078e028e */
[----:B------:R1:W-:Y:S01]  /*6070*/  LDGSTS.E [R61+0x26000], desc[UR22][R150.64], P2 ;  /* 0x26000000963d7fae */ /* 0x0003e200091a1016 */
[----:B------:R-:W-:Y:S01]  /*6080*/  ISETP.NE.U32.AND P2, PT, R69, RZ, PT ;  /* 0x000000ff4500720c */ /* 0x000fe20003f45070 */
[----:B--2---:R-:W-:Y:S02]  /*6090*/  IMAD.WIDE R144, R67, 0x4, R144 ;  /* 0x0000000443907825 */ /* 0x004fe400078e0290 */
        /* <DEDUP_REMOVED lines=44> */
[----:B------:R1:W-:Y:S01]  /*6360*/  LDGSTS.E [R66+0xfe00], desc[UR22][R124.64], P4 ;  /* 0x0fe000007c427fae */ /* 0x0003e2000a1a1016 */
[----:B------:R-:W-:-:S03]  /*6370*/  ISETP.NE.U32.AND P4, PT, R209, RZ, PT ;  /* 0x000000ffd100720c */ /* 0x000fc60003f85070 */
[----:B------:R-:W0:Y:S01]  /*6380*/  LDGDEPBAR ;  /* 0x00000000000079af */ /* 0x000e220000000000 */
[----:B------:R-:W-:Y:S06]  /*6390*/  BAR.SYNC.DEFER_BLOCKING 0x0 ;  /* 0x0000000000007b1d */ /* 0x000fec0000010000 */
        /* <DEDUP_REMOVED lines=25> */
[----:B-1----:R-:W-:Y:S02]  /*6530*/  IMAD.WIDE R158, R79, 0x4, R158 ;  /* 0x000000044f9e7825 */ /* 0x002fe400078e029e */
        /* <DEDUP_REMOVED lines=8> */
[C---:B----4-:R-:W-:Y:S02]  /*65c0*/  IMAD.WIDE R170, R79.reuse, 0x4, R170 ;  /* 0x000000044faa7825 */ /* 0x050fe400078e02aa */
[----:B------:R4:W-:Y:S02]  /*65d0*/  LDGSTS.E [R63+0x28000], desc[UR22][R154.64], P4 ;  /* 0x280000009a3f7fae */ /* 0x0009e4000a1a1016 */
[C---:B------:R-:W-:Y:S02]  /*65e0*/  IMAD.WIDE R174, R79.reuse, 0x4, R174 ;  /* 0x000000044fae7825 */ /* 0x040fe400078e02ae */
[----:B------:R1:W-:Y:S02]  /*65f0*/  LDGSTS.E [R63+0x28008], desc[UR22][R156.64], P1 ;  /* 0x280080009c3f7fae */ /* 0x0003e400089a1016 */
[----:B------:R-:W-:-:S02]  /*6600*/  IMAD.WIDE R82, R79, 0x4, R82 ;  /* 0x000000044f527825 */ /* 0x000fc400078e0252 */
[----:B------:R-:W0:Y:S02]  /*6610*/  LDGDEPBAR ;  /* 0x00000000000079af */ /* 0x000e240000000000 */
        /* <DEDUP_REMOVED lines=50> */
[----:B------:R-:W-:Y:S02]  /*6940*/  IMAD.WIDE R124, R79, 0x4, R124 ;  /* 0x000000044f7c7825 */ /* 0x000fe400078e027c */
[----:B------:R1:W-:Y:S04]  /*6950*/  LDGSTS.E [R66+0x12600], desc[UR22][R100.64], P2 ;  /* 0x1260000064427fae */ /* 0x0003e800091a1016 */
[----:B------:R1:W-:Y:S04]  /*6960*/  LDGSTS.E [R66+0x12a00], desc[UR22][R104.64], P2 ;  /* 0x12a0000068427fae */ /* 0x0003e800091a1016 */
[----:B------:R1:W-:Y:S04]  /*6970*/  LDGSTS.E [R66+0x12e00], desc[UR22][R108.64], P2 ;  /* 0x12e000006c427fae */ /* 0x0003e800091a1016 */
[----:B------:R1:W-:Y:S04]  /*6980*/  LDGSTS.E [R66+0x13200], desc[UR22][R112.64], P2 ;  /* 0x1320000070427fae */ /* 0x0003e800091a1016 */
[----:B------:R1:W-:Y:S04]  /*6990*/  LDGSTS.E [R66+0x13600], desc[UR22][R116.64], P2 ;  /* 0x1360000074427fae */ /* 0x0003e800091a1016 */
[----:B------:R1:W-:Y:S04]  /*69a0*/  LDGSTS.E [R66+0x13a00], desc[UR22][R120.64], P2 ;  /* 0x13a0000078427fae */ /* 0x0003e800091a1016 */
[----:B------:R1:W-:Y:S04]  /*69b0*/  LDGSTS.E [R66+0x13e00], desc[UR22][R124.64], P2 ;  /* 0x13e000007c427fae */ /* 0x0003e800091a1016 */
[----:B------:R-:W0:Y:S01]  /*69c0*/  LDGDEPBAR ;  /* 0x00000000000079af */ /* 0x000e220000000000 */
[----:B------:R-:W-:Y:S01]  /*69d0*/  IMAD.WIDE R126, R67, 0x4, R126 ;  /* 0x00000004437e7825 */ /* 0x000fe200078e027e */
[----:B------:R-:W-:Y:S01]  /*69e0*/  BAR.SYNC.DEFER_BLOCKING 0x0 ;  /* 0x0000000000007b1d */ /* 0x000fe20000010000 */
[----:B------:R-:W-:-:S02]  /*69f0*/  ISETP.NE.U32.AND P4, PT, R20, RZ, PT ;  /* 0x000000ff1400720c */ /* 0x000fc40003f85070 */
[----:B------:R-:W-:Y:S02]  /*6a00*/  ISETP.NE.U32.AND P1, PT, R11, RZ, PT ;  /* 0x000000ff0b00720c */ /* 0x000fe40003f25070 */
[----:B------:R-:W-:Y:S01]  /*6a10*/  ISETP.NE.U32.AND P2, PT, R7, RZ, PT ;  /* 0x000000ff0700720c */ /* 0x000fe20003f45070 */
[C---:B------:R-:W-:Y:S01]  /*6a20*/  IMAD.WIDE R128, R67.reuse, 0x4, R128 ;  /* 0x0000000443807825 */ /* 0x040fe200078e0280 */
[----:B------:R-:W5:Y:S03]  /*6a30*/  LDL.LU R21, [R1+0x24] ;  /* 0x0000240001157983 */ /* 0x000f660000300800 */
[C---:B------:R-:W-:Y:S01]  /*6a40*/  IMAD.WIDE R130, R67.reuse, 0x4, R130 ;  /* 0x0000000443827825 */ /* 0x040fe200078e0282 */
[----:B------:R-:W5:Y:S03]  /*6a50*/  LDL.LU R20, [R1+0x20] ;  /* 0x0000200001147983 */ /* 0x000f660000300800 */
[C---:B------:R-:W-:Y:S01]  /*6a60*/  IMAD.WIDE R132, R67.reuse, 0x4, R132 ;  /* 0x0000000443847825 */ /* 0x040fe200078e0284 */
[----:B------:R-:W5:Y:S03]  /*6a70*/  LDL.LU R11, [R1+0x1c] ;  /* 0x00001c00010b7983 */ /* 0x000f660000300800 */
[C---:B------:R-:W-:Y:S01]  /*6a80*/  IMAD.WIDE R134, R67.reuse, 0x4, R134 ;  /* 0x0000000443867825 */ /* 0x040fe200078e0286 */
[----:B------:R-:W5:Y:S04]  /*6a90*/  LDL.LU R7, [R1+0x18] ;  /* 0x0000180001077983 */ /* 0x000f680000300800 */
[----:B------:R-:W-:Y:S01]  /*6aa0*/  @!PT LDS RZ, [RZ] ;  /* 0x00000000fffff984 */ /* 0x000fe20000000800 */
[----:B------:R-:W-:Y:S01]  /*6ab0*/  @!PT LDS RZ, [RZ] ;  /* 0x00000000fffff984 */ /* 0x000fe20000000800 */
[----:B------:R-:W-:Y:S01]  /*6ac0*/  @!PT LDS RZ, [RZ] ;  /* 0x00000000fffff984 */ /* 0x000fe20000000800 */
[----:B------:R1:W-:Y:S01]  /*6ad0*/  LDGSTS.E [R55+0x2a000], desc[UR22][R126.64], P5 ;  /* 0x2a0000007e377fae */ /* 0x0003e2000a9a1016 */
[----:B------:R-:W-:Y:S01]  /*6ae0*/  ISETP.NE.U32.AND P5, PT, R6, RZ, PT ;  /* 0x000000ff0600720c */ /* 0x000fe20003fa5070 */
[----:B------:R-:W-:-:S02]  /*6af0*/  IMAD.WIDE R136, R67, 0x4, R136 ;  /* 0x0000000443887825 */ /* 0x000fc400078e0288 */
[----:B------:R1:W-:Y:S04]  /*6b00*/  LDGSTS.E [R55+0x2a008], desc[UR22][R128.64], P6 ;  /* 0x2a00800080377fae */ /* 0x0003e8000b1a1016 */
[----:B------:R1:W-:Y:S04]  /*6b10*/  LDGSTS.E [R56+0x2a000], desc[UR22][R130.64], P4 ;  /* 0x2a00000082387fae */ /* 0x0003e8000a1a1016 */
[----:B------:R1:W-:Y:S04]  /*6b20*/  LDGSTS.E [R56+0x2a008], desc[UR22][R132.64], P1 ;  /* 0x2a00800084387fae */ /* 0x0003e800089a1016 */
[----:B------:R1:W-:Y:S04]  /*6b30*/  LDGSTS.E [R57+0x2a000], desc[UR22][R134.64], P2 ;  /* 0x2a00000086397fae */ /* 0x0003e800091a1016 */
[----:B------:R1:W-:Y:S01]  /*6b40*/  LDGSTS.E [R57+0x2a008], desc[UR22][R136.64], P5 ;  /* 0x2a00800088397fae */ /* 0x0003e2000a9a1016 */
[----:B------:R-:W-:-:S02]  /*6b50*/  ISETP.NE.U32.AND P5, PT, R3, RZ, PT ;  /* 0x000000ff0300720c */ /* 0x000fc40003fa5070 */
[----:B------:R-:W1:Y:S01]  /*6b60*/  S2R R3, SR_TID.X ;  /* 0x0000000000037919 */ /* 0x000e620000002100 */
[----:B------:R-:W-:Y:S02]  /*6b70*/  ISETP.NE.U32.AND P6, PT, R5, RZ, PT ;  /* 0x000000ff0500720c */ /* 0x000fe40003fc5070 */
[----:B------:R-:W-:Y:S01]  /*6b80*/  ISETP.NE.U32.AND P4, PT, R4, RZ, PT ;  /* 0x000000ff0400720c */ /* 0x000fe20003f85070 */
[----:B------:R-:W5:Y:S01]  /*6b90*/  LDL.LU R6, [R1+0x14] ;  /* 0x0000140001067983 */ /* 0x000f620000300800 */
[----:B------:R-:W-:-:S03]  /*6ba0*/  ISETP.NE.U32.AND P1, PT, R2, RZ, PT ;  /* 0x000000ff0200720c */ /* 0x000fc60003f25070 */
[----:B------:R-:W5:Y:S01]  /*6bb0*/  LDL.LU R5, [R1+0x10] ;  /* 0x0000100001057983 */ /* 0x000f620000300800 */
[----:B------:R-:W-:-:S03]  /*6bc0*/  ISETP.NE.U32.AND P2, PT, R0, RZ, PT ;  /* 0x000000ff0000720c */ /* 0x000fc60003f45070 */
[----:B------:R-:W5:Y:S04]  /*6bd0*/  LDL.LU R4, [R1+0xc] ;  /* 0x00000c0001047983 */ /* 0x000f680000300800 */
[----:B------:R-:W5:Y:S01]  /*6be0*/  LDL.LU R2, [R1+0x8] ;  /* 0x0000080001027983 */ /* 0x000f620000300800 */
[----:B------:R-:W-:-:S03]  /*6bf0*/  IMAD.WIDE R138, R67, 0x4, R138 ;  /* 0x00000004438a7825 */ /* 0x000fc600078e028a */
[----:B------:R-:W5:Y:S01]  /*6c00*/  LDL.LU R0, [R1+0x4] ;  /* 0x0000040001007983 */ /* 0x000f620000300800 */
[----:B------:R-:W-:Y:S01]  /*6c10*/  IMAD.WIDE R140, R67, 0x4, R140 ;  /* 0x00000004438c7825 */ /* 0x000fe200078e028c */
[----:B------:R-:W-:Y:S02]  /*6c20*/  SHF.R.S32.HI R73, RZ, 0x1f, R67 ;  /* 0x0000001fff497819 */ /* 0x000fe40000011443 */
[----:B------:R2:W-:Y:S01]  /*6c30*/  LDGSTS.E [R58+0x2a000], desc[UR22][R138.64], P6 ;  /* 0x2a0000008a3a7fae */ /* 0x0005e2000b1a1016 */
[----:B------:R-:W-:Y:S01]  /*6c40*/  ISETP.NE.U32.AND P6, PT, R247, RZ, PT ;  /* 0x000000fff700720c */ /* 0x000fe20003fc5070 */
[C---:B------:R-:W-:Y:S02]  /*6c50*/  IMAD.WIDE R142, R67.reuse, 0x4, R142 ;  /* 0x00000004438e7825 */ /* 0x040fe400078e028e */
[----:B------:R2:W-:Y:S01]  /*6c60*/  LDGSTS.E [R58+0x2a008], desc[UR22][R140.64], P4 ;  /* 0x2a0080008c3a7fae */ /* 0x0005e2000a1a1016 */
[----:B------:R-:W-:Y:S01]  /*6c70*/  ISETP.NE.U32.AND P4, PT, R248, RZ, PT ;  /* 0x000000fff800720c */ /* 0x000fe20003f85070 */
[C---:B------:R-:W-:Y:S01]  /*6c80*/  IMAD.WIDE R144, R67.reuse, 0x4, R144 ;  /* 0x0000000443907825 */ /* 0x040fe200078e0290 */
[----:B-1----:R-:W-:Y:S01]  /*6c90*/  SHF.R.U32.HI R3, RZ, 0x6, R3 ;  /* 0x00000006ff037819 */ /* 0x002fe20000011603 */
[----:B------:R1:W-:Y:S02]  /*6ca0*/  LDGSTS.E [R59+0x2a000], desc[UR22][R142.64], P1 ;  /* 0x2a0000008e3b7fae */ /* 0x0003e400089a1016 */
[----:B------:R-:W-:Y:S01]  /*6cb0*/  IMAD.WIDE R146, R67, 0x4, R146 ;  /* 0x0000000443927825 */ /* 0x000fe200078e0292 */
[----:B------:R-:W-:-:S02]  /*6cc0*/  ISETP.NE.U32.AND P1, PT, R249, RZ, PT ;  /* 0x000000fff900720c */ /* 0x000fc40003f25070 */
[----:B------:R-:W-:Y:S01]  /*6cd0*/  SGXT.U32 R3, R3, 0x1 ;  /* 0x000000010303781a */ /* 0x000fe20000000000 */
[----:B------:R-:W-:Y:S01]  /*6ce0*/  IMAD.WIDE R148, R67, 0x4, R148 ;  /* 0x0000000443947825 */ /* 0x000fe200078e0294 */
[----:B------:R-:W-:Y:S02]  /*6cf0*/  LDGSTS.E [R59+0x2a008], desc[UR22][R144.64], P2 ;  /* 0x2a008000903b7fae */ /* 0x000fe400091a1016 */
[----:B------:R-:W-:Y:S01]  /*6d00*/  ISETP.GE.AND P2, PT, R3, UR4, PT ;  /* 0x0000000403007c0c */ /* 0x000fe2000bf46270 */
[C---:B--2---:R-:W-:Y:S01]  /*6d10*/  IMAD.WIDE R150, R67.reuse, 0x4, R150 ;  /* 0x0000000443967825 */ /* 0x044fe200078e0296 */
[----:B------:R2:W-:Y:S01]  /*6d20*/  LDGSTS.E [R60+0x2a000], desc[UR22][R146.64], P5 ;  /* 0x2a000000923c7fae */ /* 0x0005e2000a9a1016 */
[----:B------:R-:W-:Y:S02]  /*6d30*/  ISETP.GT.AND P5, PT, R242, 0xdf, PT ;  /* 0x000000dff200780c */ /* 0x000fe40003fa4270 */
[----:B------:R-:W-:Y:S01]  /*6d40*/  SEL R68, RZ, 0x4, P2 ;  /* 0x00000004ff447807 */ /* 0x000fe20001000000 */
[----:B------:R-:W-:Y:S01]  /*6d50*/  LDGSTS.E [R60+0x2a008], desc[UR22][R148.64], P6 ;  /* 0x2a008000943c7fae */ /* 0x000fe2000b1a1016 */
[----:B------:R-:W-:Y:S01]  /*6d60*/  ISETP.GE.AND P6, PT, R224, UR4, PT ;  /* 0x00000004e0007c0c */ /* 0x000fe2000bfc6270 */
[C---:B---3--:R-:W-:Y:S01]  /*6d70*/  IMAD.WIDE R152, R67.reuse, 0x4, R152 ;  /* 0x0000000443987825 */ /* 0x048fe200078e0298 */
[----:B------:R-:W-:Y:S01]  /*6d80*/  ISETP.NE.U32.AND P2, PT, R250, RZ, PT ;  /* 0x000000fffa00720c */ /* 0x000fe20003f45070 */
[----:B------:R-:W-:Y:S01]  /*6d90*/  LDGSTS.E [R61+0x2a000], desc[UR22][R150.64], P4 ;  /* 0x2a000000963d7fae */ /* 0x000fe2000a1a1016 */
[----:B------:R-:W-:Y:S01]  /*6da0*/  SEL R69, RZ, 0x4, P6 ;  /* 0x00000004ff457807 */ /* 0x000fe20003000000 */
[----:B----4-:R-:W-:Y:S01]  /*6db0*/  IMAD.WIDE R154, R67, 0x4, R154 ;  /* 0x00000004439a7825 */ /* 0x010fe200078e029a */
[----:B------:R-:W-:Y:S01]  /*6dc0*/  ISETP.NE.U32.AND P6, PT, R251, RZ, PT ;  /* 0x000000fffb00720c */ /* 0x000fe20003fc5070 */
[----:B------:R-:W-:Y:S01]  /*6dd0*/  LDGSTS.E [R61+0x2a008], desc[UR22][R152.64], P1 ;  /* 0x2a008000983d7fae */ /* 0x000fe200089a1016 */
[----:B------:R-:W-:Y:S01]  /*6de0*/  ISETP.GE.AND P4, PT, R223, UR4, PT ;  /* 0x00000004df007c0c */ /* 0x000fe2000bf86270 */
[----:B------:R-:W-:Y:S01]  /*6df0*/  IMAD.WIDE R156, R67, 0x4, R156 ;  /* 0x00000004439c7825 */ /* 0x000fe200078e029c */
[----:B------:R-:W-:Y:S01]  /*6e00*/  SEL R68, R68, RZ, P5 ;  /* 0x000000ff44447207 */ /* 0x000fe20002800000 */
[----:B------:R-:W3:Y:S01]  /*6e10*/  S2R R241, SR_TID.X ;  /* 0x0000000000f17919 */ /* 0x000ee20000002100 */
[----:B------:R-:W-:Y:S01]  /*6e20*/  SEL R70, RZ, 0x4, P4 ;  /* 0x00000004ff467807 */ /* 0x000fe20002000000 */
[----:B------:R-:W-:Y:S01]  /*6e30*/  IMAD.WIDE R158, R79, 0x4, R158 ;  /* 0x000000044f9e7825 */ /* 0x000fe200078e029e */
[----:B------:R-:W-:Y:S01]  /*6e40*/  ISETP.NE.U32.AND P4, PT, R68, RZ, PT ;  /* 0x000000ff4400720c */ /* 0x000fe20003f85070 */
[----:B------:R-:W-:Y:S01]  /*6e50*/  LDGSTS.E [R63+0x2a000], desc[UR22][R154.64], P2 ;  /* 0x2a0000009a3f7fae */ /* 0x000fe200091a1016 */
[----:B------:R-:W-:Y:S01]  /*6e60*/  SEL R69, R69, RZ, P5 ;  /* 0x000000ff45457207 */ /* 0x000fe20002800000 */
[----:B------:R-:W-:Y:S01]  /*6e70*/  IMAD.WIDE R162, R79, 0x4, R162 ;  /* 0x000000044fa27825 */ /* 0x000fe200078e02a2 */
[----:B------:R-:W-:Y:S01]  /*6e80*/  SEL R70, R70, RZ, P5 ;  /* 0x000000ff46467207 */ /* 0x000fe20002800000 */
[----:B------:R-:W-:Y:S01]  /*6e90*/  LDGSTS.E [R63+0x2a008], desc[UR22][R156.64], P6 ;  /* 0x2a0080009c3f7fae */ /* 0x000fe2000b1a1016 */
[----:B------:R-:W-:Y:S01]  /*6ea0*/  ISETP.NE.U32.AND P1, PT, R69, RZ, PT ;  /* 0x000000ff4500720c */ /* 0x000fe20003f25070 */
[----:B------:R-:W-:Y:S01]  /*6eb0*/  IMAD.WIDE R166, R79, 0x4, R166 ;  /* 0x000000044fa67825 */ /* 0x000fe200078e02a6 */
[----:B------:R-:W-:Y:S01]  /*6ec0*/  ISETP.GE.AND P6, PT, R221, UR4, PT ;  /* 0x00000004dd007c0c */ /* 0x000fe2000bfc6270 */
[----:B------:R-:W0:Y:S01]  /*6ed0*/  LDGDEPBAR ;  /* 0x00000000000079af */ /* 0x000e220000000000 */
[----:B------:R-:W-:Y:S01]  /*6ee0*/  ISETP.NE.U32.AND P2, PT, R70, RZ, PT ;  /* 0x000000ff4600720c */ /* 0x000fe20003f45070 */
[----:B------:R-:W-:Y:S01]  /*6ef0*/  IMAD.WIDE R170, R79, 0x4, R170 ;  /* 0x000000044faa7825 */ /* 0x000fe200078e02aa */
[----:B------:R-:W-:Y:S01]  /*6f00*/  SEL R70, RZ, 0x4, P6 ;  /* 0x00000004ff467807 */ /* 0x000fe20003000000 */
[----:B------:R-:W-:Y:S01]  /*6f10*/  LDGSTS.E [R64+0x14000], desc[UR22][R158.64], P3 ;  /* 0x140000009e407fae */ /* 0x000fe200099a1016 */
[----:B------:R-:W-:Y:S01]  /*6f20*/  SHF.L.U64.HI R68, R67, 0x2, R73 ;  /* 0x0000000243447819 */ /* 0x000fe20000010249 */
[C---:B------:R-:W-:Y:S01]  /*6f30*/  IMAD.WIDE R174, R79.reuse, 0x4, R174 ;  /* 0x000000044fae7825 */ /* 0x040fe200078e02ae */
[----:B------:R-:W-:Y:S01]  /*6f40*/  ISETP.GE.AND P6, PT, R220, UR4, PT ;  /* 0x00000004dc007c0c */ /* 0x000fe2000bfc6270 */
[----:B------:R-:W-:Y:S01]  /*6f50*/  LDGSTS.E [R64+0x14400], desc[UR22][R162.64], P3 ;  /* 0x14400000a2407fae */ /* 0x000fe200099a1016 */
[----:B------:R-:W-:Y:S01]  /*6f60*/  SEL R70, R70, RZ, P5 ;  /* 0x000000ff46467207 */ /* 0x000fe20002800000 */
[C---:B------:R-:W-:Y:S01]  /*6f70*/  IMAD.WIDE R82, R79.reuse, 0x4, R82 ;  /* 0x000000044f527825 */ /* 0x040fe200078e0252 */
[----:B------:R-:W-:Y:S01]  /*6f80*/  SEL R71, RZ, 0x4, P6 ;  /* 0x00000004ff477807 */ /* 0x000fe20003000000 */
[----:B------:R-:W-:Y:S02]  /*6f90*/  LDGSTS.E [R64+0x14800], desc[UR22][R166.64], P3 ;  /* 0x14800000a6407fae */ /* 0x000fe400099a1016 */
[----:B------:R-:W-:Y:S01]  /*6fa0*/  IMAD.WIDE R86, R79, 0x4, R86 ;  /* 0x000000044f567825 */ /* 0x000fe200078e0256 */
[----:B------:R-:W-:Y:S01]  /*6fb0*/  SEL R71, R71, RZ, P5 ;  /* 0x000000ff47477207 */ /* 0x000fe20002800000 */
[----:B------:R-:W-:Y:S02]  /*6fc0*/  LDGSTS.E [R64+0x14c00], desc[UR22][R170.64], P3 ;  /* 0x14c00000aa407fae */ /* 0x000fe400099a1016 */
[----:B------:R-:W-:-:S02]  /*6fd0*/  IMAD.WIDE R90, R79, 0x4, R90 ;  /* 0x000000044f5a7825 */ /* 0x000fc400078e025a */
[----:B------:R-:W-:Y:S01]  /*6fe0*/  LDGSTS.E [R64+0x15000], desc[UR22][R174.64], P3 ;  /* 0x15000000ae407fae */ /* 0x000fe200099a1016 */
[----:B---3--:R-:W-:Y:S01]  /*6ff0*/  LOP3.LUT R241, R241, 0x1f, RZ, 0xc0, !PT ;  /* 0x0000001ff1f17812 */ /* 0x008fe200078ec0ff */
[C---:B------:R-:W-:Y:S02]  /*7000*/  IMAD.WIDE R94, R79.reuse, 0x4, R94 ;  /* 0x000000044f5e7825 */ /* 0x040fe400078e025e */
[----:B------:R-:W-:Y:S02]  /*7010*/  LDGSTS.E [R64+0x15400], desc[UR22][R82.64], P3 ;  /* 0x1540000052407fae */ /* 0x000fe400099a1016 */
[C---:B------:R-:W-:Y:S02]  /*7020*/  IMAD.WIDE R98, R79.reuse, 0x4, R98 ;  /* 0x000000044f627825 */ /* 0x040fe400078e0262 */
[----:B------:R-:W-:Y:S02]  /*7030*/  LDGSTS.E [R64+0x15800], desc[UR22][R86.64], P3 ;  /* 0x1580000056407fae */ /* 0x000fe400099a1016 */
[----:B------:R-:W-:-:S02]  /*7040*/  IMAD.WIDE R102, R79, 0x4, R102 ;  /* 0x000000044f667825 */ /* 0x000fc400078e0266 */
[----:B------:R-:W-:Y:S02]  /*7050*/  LDGSTS.E [R64+0x15c00], desc[UR22][R90.64], P3 ;  /* 0x15c000005a407fae */ /* 0x000fe400099a1016 */
        /* <DEDUP_REMOVED lines=42> */
[C---:B------:R-:W-:Y:S02]  /*7300*/  IMAD.SHL.U32 R69, R67.reuse, 0x4, RZ ;  /* 0x0000000443457824 */ /* 0x040fe400078e00ff */
[----:B------:R-:W-:Y:S01]  /*7310*/  LDGSTS.E [R66+0x17600], desc[UR22][R116.64], P3 ;  /* 0x1760000074427fae */ /* 0x000fe200099a1016 */
[----:B------:R-:W-:-:S03]  /*7320*/  IMAD.WIDE R126, R67, 0x4, R126 ;  /* 0x00000004437e7825 */ /* 0x000fc600078e027e */
[----:B------:R-:W-:Y:S01]  /*7330*/  LDGSTS.E [R66+0x17a00], desc[UR22][R120.64], P3 ;  /* 0x17a0000078427fae */ /* 0x000fe200099a1016 */
[----:B------:R-:W-:-:S03]  /*7340*/  IMAD.WIDE R128, R67, 0x4, R128 ;  /* 0x0000000443807825 */ /* 0x000fc600078e0280 */
[----:B------:R-:W-:Y:S01]  /*7350*/  LDGSTS.E [R66+0x17e00], desc[UR22][R124.64], P3 ;  /* 0x17e000007c427fae */ /* 0x000fe200099a1016 */
[----:B------:R-:W-:Y:S01]  /*7360*/  IADD3 R74, P3, PT, R126, R69, RZ ;  /* 0x000000457e4a7210 */ /* 0x000fe20007f7e0ff */
[----:B------:R-:W-:Y:S02]  /*7370*/  IMAD.WIDE R130, R67, 0x4, R130 ;  /* 0x0000000443827825 */ /* 0x000fe400078e0282 */
[----:B------:R-:W0:Y:S02]  /*7380*/  LDGDEPBAR ;  /* 0x00000000000079af */ /* 0x000e240000000000 */
[----:B------:R-:W-:Y:S01]  /*7390*/  IMAD.X R75, R127, 0x1, R68, P3 ;  /* 0x000000017f4b7824 */ /* 0x000fe200018e0644 */
[----:B------:R-:W-:Y:S01]  /*73a0*/  ISETP.NE.U32.AND P3, PT, R70, RZ, PT ;  /* 0x000000ff4600720c */ /* 0x000fe20003f65070 */
[----:B------:R-:W-:Y:S01]  /*73b0*/  BAR.SYNC.DEFER_BLOCKING 0x0 ;  /* 0x0000000000007b1d */ /* 0x000fe20000010000 */
[----:B------:R-:W-:-:S04]  /*73c0*/  IMAD.WIDE R132, R67, 0x4, R132 ;  /* 0x0000000443847825 */ /* 0x000fc800078e0284 */
[----:B------:R-:W-:-:S04]  /*73d0*/  IMAD.WIDE R134, R67, 0x4, R134 ;  /* 0x0000000443867825 */ /* 0x000fc800078e0286 */
[----:B------:R-:W-:-:S04]  /*73e0*/  IMAD.WIDE R136, R67, 0x4, R136 ;  /* 0x0000000443887825 */ /* 0x000fc800078e0288 */
[----:B------:R-:W-:-:S04]  /*73f0*/  IMAD.WIDE R138, R67, 0x4, R138 ;  /* 0x00000004438a7825 */ /* 0x000fc800078e028a */
[----:B------:R-:W-:-:S04]  /*7400*/  IMAD.WIDE R140, R67, 0x4, R140 ;  /* 0x00000004438c7825 */ /* 0x000fc800078e028c */
[C---:B-1----:R-:W-:Y:S01]  /*7410*/  IMAD.WIDE R142, R67.reuse, 0x4, R142 ;  /* 0x00000004438e7825 */ /* 0x042fe200078e028e */
[----:B------:R-:W-:Y:S01]  /*7420*/  @!PT LDS RZ, [RZ] ;  /* 0x00000000fffff984 */ /* 0x000fe20000000800 */
[----:B------:R-:W-:Y:S01]  /*7430*/  @!PT LDS RZ, [RZ] ;  /* 0x00000000fffff984 */ /* 0x000fe20000000800 */
[----:B------:R-:W-:Y:S01]  /*7440*/  @!PT LDS RZ, [RZ] ;  /* 0x00000000fffff984 */ /* 0x000fe20000000800 */
[----:B------:R1:W-:Y:S01]  /*7450*/  LDGSTS.E [R55+0x2c000], desc[UR22][R126.64], P4 ;  /* 0x2c0000007e377fae */ /* 0x0003e2000a1a1016 */
[-C--:B------:R-:W-:Y:S02]  /*7460*/  IADD3 R76, P4, PT, R128, R69.reuse, RZ ;  /* 0x00000045804c7210 */ /* 0x080fe40007f9e0ff */
[----:B--2---:R-:W-:Y:S01]  /*7470*/  IMAD.WIDE R146, R67, 0x4, R146 ;  /* 0x0000000443927825 */ /* 0x004fe200078e0292 */
[----:B------:R2:W-:Y:S01]  /*7480*/  LDGSTS.E [R55+0x2c008], desc[UR22][R128.64], P1 ;  /* 0x2c00800080377fae */ /* 0x0005e200089a1016 */
[----:B------:R-:W-:Y:S02]  /*7490*/  ISETP.NE.U32.AND P1, PT, R71, RZ, PT ;  /* 0x000000ff4700720c */ /* 0x000fe40003f25070 */
[----:B------:R-:W-:Y:S01]  /*74a0*/  IMAD.X R77, R129, 0x1, R68, P4 ;  /* 0x00000001814d7824 */ /* 0x000fe200020e0644 */
[----:B------:R-:W-:Y:S01]  /*74b0*/  ISETP.GE.AND P4, PT, R219, UR4, PT ;  /* 0x00000004db007c0c */ /* 0x000fe2000bf86270 */
[----:B------:R3:W-:Y:S01]  /*74c0*/  LDGSTS.E [R56+0x2c000], desc[UR22][R130.64], P2 ;  /* 0x2c00000082387fae */ /* 0x0007e200091a1016 */
[----:B------:R-:W-:Y:S01]  /*74d0*/  ISETP.GE.AND P2, PT, R218, UR4, PT ;  /* 0x00000004da007c0c */ /* 0x000fe2000bf46270 */
[C---:B------:R-:W-:Y:S01]  /*74e0*/  IMAD.WIDE R144, R67.reuse, 0x4, R144 ;  /* 0x0000000443907825 */ /* 0x040fe200078e0290 */
[----:B------:R-:W-:Y:S01]  /*74f0*/  SEL R70, RZ, 0x4, P4 ;  /* 0x00000004ff467807 */ /* 0x000fe20002000000 */
[----:B------:R4:W-:Y:S01]  /*7500*/  LDGSTS.E [R56+0x2c008], desc[UR22][R132.64], P3 ;  /* 0x2c00800084387fae */ /* 0x0009e200099a1016 */
[----:B-1----:R-:W-:Y:S01]  /*7510*/  IADD3 R126, P6, PT, R130, R69, RZ ;  /* 0x00000045827e7210 */ /* 0x002fe20007fde0ff */
[----:B------:R-:W-:Y:S01]  /*7520*/  IMAD.WIDE R148, R67, 0x4, R148 ;  /* 0x0000000443947825 */ /* 0x000fe200078e0294 */
[----:B------:R-:W-:-:S02]  /*7530*/  SEL R70, R70, RZ, P5 ;  /* 0x000000ff46467207 */ /* 0x000fc40002800000 */
[-C--:B--2---:R-:W-:Y:S01]  /*7540*/  IADD3 R128, P4, PT, R132, R69.reuse, RZ ;  /* 0x0000004584807210 */ /* 0x084fe20007f9e0ff */
[----:B------:R1:W-:Y:S01]  /*7550*/  LDGSTS.E [R57+0x2c000], desc[UR22][R134.64], P1 ;  /* 0x2c00000086397fae */ /* 0x0003e200089a1016 */
[----:B------:R-:W-:Y:S01]  /*7560*/  ISETP.NE.U32.AND P3, PT, R70, RZ, PT ;  /* 0x000000ff4600720c */ /* 0x000fe20003f65070 */
[--C-:B------:R-:W-:Y:S01]  /*7570*/  IMAD.X R127, R131, 0x1, R68.reuse, P6 ;  /* 0x00000001837f7824 */ /* 0x100fe200030e0644 */
[----:B------:R-:W-:Y:S01]  /*7580*/  SEL R70, RZ, 0x4, P2 ;  /* 0x00000004ff467807 */ /* 0x000fe20001000000 */
[----:B------:R-:W-:Y:S01]  /*7590*/  IMAD.X R129, R133, 0x1, R68, P4 ;  /* 0x0000000185817824 */ /* 0x000fe200020e0644 */
[----:B---3--:R-:W-:Y:S01]  /*75a0*/  IADD3 R130, P4, PT, R134, R69, RZ ;  /* 0x0000004586827210 */ /* 0x008fe20007f9e0ff */
[----:B------:R-:W-:Y:S01]  /*75b0*/  IMAD.WIDE R150, R67, 0x4, R150 ;  /* 0x0000000443967825 */ /* 0x000fe200078e0296 */
[----:B------:R-:W-:Y:S02]  /*75c0*/  ISETP.GE.AND P2, PT, R217, UR4, PT ;  /* 0x00000004d9007c0c */ /* 0x000fe4000bf46270 */
[----:B------:R-:W-:Y:S01]  /*75d0*/  SEL R70, R70, RZ, P5 ;  /* 0x000000ff46467207 */ /* 0x000fe20002800000 */
[----:B------:R-:W-:Y:S01]  /*75e0*/  IMAD.X R131, R135, 0x1, R68, P4 ;  /* 0x0000000187837824 */ /* 0x000fe200020e0644 */
[----:B------:R-:W-:Y:S01]  /*75f0*/  ISETP.GE.AND P1, PT, R216, UR4, PT ;  /* 0x00000004d8007c0c */ /* 0x000fe2000bf26270 */
[----:B------:R-:W-:Y:S01]  /*7600*/  IMAD.WIDE R152, R67, 0x4, R152 ;  /* 0x0000000443987825 */ /* 0x000fe200078e0298 */
[----:B------:R-:W-:Y:S01]  /*7610*/  SEL R71, RZ, 0x4, P2 ;  /* 0x00000004ff477807 */ /* 0x000fe20001000000 */
[----:B------:R2:W-:Y:S01]  /*7620*/  LDGSTS.E [R57+0x2c008], desc[UR22][R136.64], P3 ;  /* 0x2c00800088397fae */ /* 0x0005e200099a1016 */
[----:B------:R-:W-:Y:S01]  /*7630*/  ISETP.NE.U32.AND P4, PT, R70, RZ, PT ;  /* 0x000000ff4600720c */ /* 0x000fe20003f85070 */
[----:B------:R-:W-:Y:S01]  /*7640*/  IMAD.WIDE R158, R79, 0x4, R158 ;  /* 0x000000044f9e7825 */ /* 0x000fe200078e029e */
[----:B------:R-:W-:-:S02]  /*7650*/  ISETP.GE.AND P2, PT, R215, UR4, PT ;  /* 0x00000004d7007c0c */ /* 0x000fc4000bf46270 */
[----:B------:R-:W-:Y:S01]  /*7660*/  SEL R70, RZ, 0x4, P1 ;  /* 0x00000004ff467807 */ /* 0x000fe20000800000 */
[----:B------:R-:W-:Y:S01]  /*7670*/  IMAD.WIDE R154, R67, 0x4, R154 ;  /* 0x00000004439a7825 */ /* 0x000fe200078e029a */
[----:B------:R-:W-:Y:S02]  /*7680*/  SEL R71, R71, RZ, P5 ;  /* 0x000000ff47477207 */ /* 0x000fe40002800000 */
[----:B----4-:R-:W-:Y:S01]  /*7690*/  IADD3 R132, P6, PT, R136, R69, RZ ;  /* 0x0000004588847210 */ /* 0x010fe20007fde0ff */
[----:B------:R-:W-:Y:S01]  /*76a0*/  IMAD.WIDE R156, R67, 0x4, R156 ;  /* 0x00000004439c7825 */ /* 0x000fe200078e029c */
[----:B------:R-:W-:Y:S02]  /*76b0*/  SEL R72, RZ, 0x4, P2 ;  /* 0x00000004ff487807 */ /* 0x000fe40001000000 */
[----:B------:R-:W-:Y:S01]  /*76c0*/  SEL R70, R70, RZ, P5 ;  /* 0x000000ff46467207 */ /* 0x000fe20002800000 */
[----:B------:R-:W-:Y:S01]  /*76d0*/  IMAD.X R133, R137, 0x1, R68, P6 ;  /* 0x0000000189857824 */ /* 0x000fe200030e0644 */
[----:B------:R-:W-:Y:S01]  /*76e0*/  ISETP.NE.U32.AND P2, PT, R71, RZ, PT ;  /* 0x000000ff4700720c */ /* 0x000fe20003f45070 */
[----:B------:R3:W-:Y:S01]  /*76f0*/  LDGSTS.E [R58+0x2c000], desc[UR22][R138.64], P4 ;  /* 0x2c0000008a3a7fae */ /* 0x0007e2000a1a1016 */
[----:B------:R-:W-:Y:S01]  /*7700*/  ISETP.GE.AND P1, PT, R214, UR4, PT ;  /* 0x00000004d6007c0c */ /* 0x000fe2000bf26270 */
[----:B------:R-:W-:Y:S01]  /*7710*/  IMAD.WIDE R162, R79, 0x4, R162 ;  /* 0x000000044fa27825 */ /* 0x000fe200078e02a2 */
[----:B------:R-:W-:-:S02]  /*7720*/  ISETP.NE.U32.AND P3, PT, R70, RZ, PT ;  /* 0x000000ff4600720c */ /* 0x000fc40003f65070 */
[----:B------:R-:W-:Y:S01]  /*7730*/  SEL R72, R72, RZ, P5 ;  /* 0x000000ff48487207 */ /* 0x000fe20002800000 */
[C---:B------:R-:W-:Y:S01]  /*7740*/  IMAD.WIDE R166, R79.reuse, 0x4, R166 ;  /* 0x000000044fa67825 */ /* 0x040fe200078e02a6 */
[-C--:B-1----:R-:W-:Y:S02]  /*7750*/  IADD3 R134, P6, PT, R138, R69.reuse, RZ ;  /* 0x000000458a867210 */ /* 0x082fe40007fde0ff */
[----:B------:R-:W-:Y:S01]  /*7760*/  SEL R71, RZ, 0x4, P1 ;  /* 0x00000004ff477807 */ /* 0x000fe20000800000 */
[----:B------:R-:W-:Y:S01]  /*7770*/  IMAD.WIDE R170, R79, 0x4, R170 ;  /* 0x000000044faa7825 */ /* 0x000fe200078e02aa */
[----:B------:R-:W-:Y:S01]  /*7780*/  ISETP.GE.AND P4, PT, R213, UR4, PT ;  /* 0x00000004d5007c0c */ /* 0x000fe2000bf86270 */
[----:B------:R-:W-:Y:S01]  /*7790*/  LDGSTS.E [R58+0x2c008], desc[UR22][R140.64], P2 ;  /* 0x2c0080008c3a7fae */ /* 0x000fe200091a1016 */
[----:B------:R-:W-:Y:S01]  /*77a0*/  ISETP.NE.U32.AND P1, PT, R72, RZ, PT ;  /* 0x000000ff4800720c */ /* 0x000fe20003f25070 */
[----:B------:R-:W-:Y:S01]  /*77b0*/  IMAD.X R135, R139, 0x1, R68, P6 ;  /* 0x000000018b877824 */ /* 0x000fe200030e0644 */
[----:B--2---:R-:W-:Y:S01]  /*77c0*/  IADD3 R136, P6, PT, R140, R69, RZ ;  /* 0x000000458c887210 */ /* 0x004fe20007fde0ff */
[----:B------:R1:W-:Y:S01]  /*77d0*/  LDGSTS.E [R59+0x2c000], desc[UR22][R142.64], P3 ;  /* 0x2c0000008e3b7fae */ /* 0x0003e200099a1016 */
[----:B------:R-:W-:Y:S01]  /*77e0*/  SEL R71, R71, RZ, P5 ;  /* 0x000000ff47477207 */ /* 0x000fe20002800000 */
[----:B------:R-:W-:Y:S01]  /*77f0*/  IMAD.WIDE R174, R79, 0x4, R174 ;  /* 0x000000044fae7825 */ /* 0x000fe200078e02ae */
[----:B------:R-:W-:-:S02]  /*7800*/  SEL R70, RZ, 0x4, P4 ;  /* 0x00000004ff467807 */ /* 0x000fc40002000000 */
[----:B------:R-:W-:Y:S01]  /*7810*/  ISETP.GE.AND P4, PT, R16, UR4, PT ;  /* 0x0000000410007c0c */ /* 0x000fe2000bf86270 */
[----:B------:R-:W-:Y:S01]  /*7820*/  IMAD.X R137, R141, 0x1, R68, P6 ;  /* 0x000000018d897824 */ /* 0x000fe200030e0644 */
[----:B------:R-:W-:Y:S01]  /*7830*/  ISETP.NE.U32.AND P2, PT, R71, RZ, PT ;  /* 0x000000ff4700720c */ /* 0x000fe20003f45070 */
[C---:B------:R-:W-:Y:S01]  /*7840*/  IMAD.WIDE R168, R79.reuse, 0x4, R168 ;  /* 0x000000044fa87825 */ /* 0x040fe200078e02a8 */
[-C--:B---3--:R-:W-:Y:S01]  /*7850*/  IADD3 R138, P6, PT, R142, R69.reuse, RZ ;  /* 0x000000458e8a7210 */ /* 0x088fe20007fde0ff */
[----:B------:R2:W-:Y:S01]  /*7860*/  LDGSTS.E [R59+0x2c008], desc[UR22][R144.64], P1 ;  /* 0x2c008000903b7fae */ /* 0x0005e200089a1016 */
[----:B------:R-:W-:Y:S01]  /*7870*/  SEL R71, RZ, 0x4, P4 ;  /* 0x00000004ff477807 */ /* 0x000fe20002000000 */
[----:B------:R-:W-:Y:S01]  /*7880*/  IMAD.WIDE R172, R79, 0x4, R172 ;  /* 0x000000044fac7825 */ /* 0x000fe200078e02ac */
[-C--:B-1----:R-:W-:Y:S02]  /*7890*/  IADD3 R142, P4, PT, R146, R69.reuse, RZ ;  /* 0x00000045928e7210 */ /* 0x082fe40007f9e0ff */
[----:B------:R-:W-:Y:S01]  /*78a0*/  SEL R70, R70, RZ, P5 ;  /* 0x000000ff46467207 */ /* 0x000fe20002800000 */
[--C-:B------:R-:W-:Y:S01]  /*78b0*/  IMAD.X R139, R143, 0x1, R68.reuse, P6 ;  /* 0x000000018f8b7824 */ /* 0x100fe200030e0644 */
[----:B------:R-:W-:Y:S01]  /*78c0*/  ISETP.GE.AND P1, PT, R241, UR4, PT ;  /* 0x00000004f1007c0c */ /* 0x000fe2000bf26270 */
[----:B------:R-:W-:Y:S01]  /*78d0*/  IMAD.X R143, R147, 0x1, R68, P4 ;  /* 0x00000001938f7824 */ /* 0x000fe200020e0644 */
[----:B------:R-:W-:Y:S01]  /*78e0*/  ISETP.GE.AND P4, PT, R17, UR4, PT ;  /* 0x0000000411007c0c */ /* 0x000fe2000bf86270 */
[----:B------:R-:W-:Y:S01]  /*78f0*/  LDGSTS.E [R60+0x2c000], desc[UR22][R146.64], P2 ;  /* 0x2c000000923c7fae */ /* 0x000fe200091a1016 */
[----:B------:R-:W-:Y:S01]  /*7900*/  SEL R71, R71, RZ, P5 ;  /* 0x000000ff47477207 */ /* 0x000fe20002800000 */
[----:B------:R-:W-:Y:S01]  /*7910*/  IMAD.WIDE R84, R79, 0x4, R84 ;  /* 0x000000044f547825 */ /* 0x000fe200078e0254 */
[----:B------:R-:W-:-:S02]  /*7920*/  IADD3 R140, P6, PT, R144, R69, RZ ;  /* 0x00000045908c7210 */ /* 0x000fc40007fde0ff */
[----:B------:R-:W-:Y:S01]  /*7930*/  ISETP.NE.U32.AND P3, PT, R70, RZ, PT ;  /* 0x000000ff4600720c */ /* 0x000fe20003f65070 */
[----:B------:R-:W-:Y:S01]  /*7940*/  IMAD.WIDE R88, R79, 0x4, R88 ;  /* 0x000000044f587825 */ /* 0x000fe200078e0258 */
[----:B------:R-:W-:Y:S02]  /*7950*/  SEL R72, RZ, 0x4, P1 ;  /* 0x00000004ff487807 */ /* 0x000fe40000800000 */
[----:B------:R-:W-:Y:S01]  /*7960*/  ISETP.GE.AND P1, PT, R18, UR4, PT ;  /* 0x0000000412007c0c */ /* 0x000fe2000bf26270 */
[----:B------:R-:W-:Y:S01]  /*7970*/  IMAD.X R141, R145, 0x1, R68, P6 ;  /* 0x00000001918d7824 */ /* 0x000fe200030e0644 */
[----:B------:R-:W-:Y:S01]  /*7980*/  SEL R70, RZ, 0x4, P4 ;  /* 0x00000004ff467807 */ /* 0x000fe20002000000 */
[----:B------:R-:W-:Y:S01]  /*7990*/  IMAD.WIDE R92, R79, 0x4, R92 ;  /* 0x000000044f5c7825 */ /* 0x000fe200078e025c */
[----:B------:R-:W-:Y:S02]  /*79a0*/  ISETP.NE.U32.AND P2, PT, R71, RZ, PT ;  /* 0x000000ff4700720c */ /* 0x000fe40003f45070 */
[----:B------:R-:W-:Y:S01]  /*79b0*/  ISETP.GE.AND P4, PT, R19, UR4, PT ;  /* 0x0000000413007c0c */ /* 0x000fe2000bf86270 */
[C---:B------:R-:W-:Y:S01]  /*79c0*/  IMAD.WIDE R96, R79.reuse, 0x4, R96 ;  /* 0x000000044f607825 */ /* 0x040fe200078e0260 */
[----:B------:R-:W-:Y:S01]  /*79d0*/  SEL R71, RZ, 0x4, P1 ;  /* 0x00000004ff477807 */ /* 0x000fe20000800000 */
[----:B------:R1:W-:Y:S01]  /*79e0*/  LDGSTS.E [R60+0x2c008], desc[UR22][R148.64], P3 ;  /* 0x2c008000943c7fae */ /* 0x0003e200099a1016 */
[----:B--2---:R-:W-:Y:S01]  /*79f0*/  SEL R145, R72, RZ, P5 ;  /* 0x000000ff48917207 */ /* 0x004fe20002800000 */
[----:B------:R-:W-:Y:S01]  /*7a00*/  IMAD.WIDE R100, R79, 0x4, R100 ;  /* 0x000000044f647825 */ /* 0x000fe200078e0264 */
[----:B------:R-:W-:-:S02]  /*7a10*/  SEL R72, RZ, 0x4, P4 ;  /* 0x00000004ff487807 */ /* 0x000fc40002000000 */
[----:B------:R-:W-:Y:S01]  /*7a20*/  SEL R70, R70, RZ, P5 ;  /* 0x000000ff46467207 */ /* 0x000fe20002800000 */
[----:B------:R-:W-:Y:S01]  /*7a30*/  IMAD.WIDE R104, R79, 0x4, R104 ;  /* 0x000000044f687825 */ /* 0x000fe200078e0268 */
[----:B------:R-:W-:Y:S01]  /*7a40*/  SEL R71, R71, RZ, P5 ;  /* 0x000000ff47477207 */ /* 0x000fe20002800000 */
[----:B------:R2:W-:Y:S01]  /*7a50*/  LDGSTS.E [R61+0x2c000], desc[UR22][R150.64], P2 ;  /* 0x2c000000963d7fae */ /* 0x0005e200091a1016 */
[----:B------:R-:W-:Y:S01]  /*7a60*/  SEL R72, R72, RZ, P5 ;  /* 0x000000ff48487207 */ /* 0x000fe20002800000 */
[----:B------:R-:W-:Y:S01]  /*7a70*/  IMAD.WIDE R108, R79, 0x4, R108 ;  /* 0x000000044f6c7825 */ /* 0x000fe200078e026c */
[----:B------:R-:W-:Y:S02]  /*7a80*/  ISETP.NE.U32.AND P4, PT, R70, RZ, PT ;  /* 0x000000ff4600720c */ /* 0x000fe40003f85070 */
[----:B------:R-:W-:Y:S01]  /*7a90*/  ISETP.NE.U32.AND P3, PT, R71, RZ, PT ;  /* 0x000000ff4700720c */ /* 0x000fe20003f65070 */
[C---:B------:R-:W-:Y:S01]  /*7aa0*/  IMAD.SHL.U32 R71, R79.reuse, 0x4, RZ ;  /* 0x000000044f477824 */ /* 0x040fe200078e00ff */
[----:B------:R-:W-:Y:S01]  /*7ab0*/  ISETP.NE.U32.AND P5, PT, R72, RZ, PT ;  /* 0x000000ff4800720c */ /* 0x000fe20003fa5070 */
[----:B------:R-:W-:Y:S01]  /*7ac0*/  IMAD.WIDE R112, R79, 0x4, R112 ;  /* 0x000000044f707825 */ /* 0x000fe200078e0270 */
[----:B------:R-:W-:-:S02]  /*7ad0*/  IADD3 R144, P6, PT, R148, R69, RZ ;  /* 0x0000004594907210 */ /* 0x000fc40007fde0ff */
[----:B------:R-:W-:Y:S01]  /*7ae0*/  ISETP.NE.U32.AND P1, PT, R145, RZ, PT ;  /* 0x000000ff9100720c */ /* 0x000fe20003f25070 */
[----:B------:R-:W-:Y:S01]  /*7af0*/  IMAD.WIDE R116, R79, 0x4, R116 ;  /* 0x000000044f747825 */ /* 0x000fe200078e0274 */
[-C--:B-1----:R-:W-:Y:S02]  /*7b00*/  IADD3 R148, P2, PT, R152, R69.reuse, RZ ;  /* 0x0000004598947210 */ /* 0x082fe40007f5e0ff */
[----:B------:R-:W-:Y:S01]  /*7b10*/  SHF.R.S32.HI R70, RZ, 0x1f, R79 ;  /* 0x0000001fff467819 */ /* 0x000fe2000001144f */
[--C-:B------:R-:W-:Y:S01]  /*7b20*/  IMAD.X R145, R149, 0x1, R68.reuse, P6 ;  /* 0x0000000195917824 */ /* 0x100fe200030e0644 */
[----:B------:R-:W-:Y:S01]  /*7b30*/  IADD3 R146, P6, PT, R150, R69, RZ ;  /* 0x0000004596927210 */ /* 0x000fe20007fde0ff */
[----:B------:R-:W-:Y:S01]  /*7b40*/  IMAD.X R149, R153, 0x1, R68, P2 ;  /* 0x0000000199957824 */ /* 0x000fe200010e0644 */
[----:B------:R-:W-:Y:S01]  /*7b50*/  SHF.L.U64.HI R72, R79, 0x2, R70 ;  /* 0x000000024f487819 */ /* 0x000fe20000010246 */
[----:B------:R1:W-:Y:S01]  /*7b60*/  LDGSTS.E [R61+0x2c008], desc[UR22][R152.64], P4 ;  /* 0x2c008000983d7fae */ /* 0x0003e2000a1a1016 */
[----:B--2---:R-:W-:Y:S01]  /*7b70*/  IADD3 R150, P2, PT, R158, R71, RZ ;  /* 0x000000479e967210 */ /* 0x004fe20007f5e0ff */
[----:B------:R-:W-:-:S02]  /*7b80*/  IMAD.X R147, R151, 0x1, R68, P6 ;  /* 0x0000000197937824 */ /* 0x000fc400030e0644 */
[----:B------:R-:W-:Y:S01]  /*7b90*/  LDGSTS.E [R63+0x2c000], desc[UR22][R154.64], P3 ;  /* 0x2c0000009a3f7fae */ /* 0x000fe200099a1016 */
[----:B------:R-:W-:-:S03]  /*7ba0*/  IMAD.WIDE R120, R79, 0x4, R120 ;  /* 0x000000044f787825 */ /* 0x000fc600078e0278 */
[----:B------:R-:W-:Y:S01]  /*7bb0*/  LDGSTS.E [R63+0x2c008], desc[UR22][R156.64], P5 ;  /* 0x2c0080009c3f7fae */ /* 0x000fe2000a9a1016 */
[----:B------:R-:W-:Y:S02]  /*7bc0*/  IMAD.X R151, R159, 0x1, R72, P2 ;  /* 0x000000019f977824 */ /* 0x000fe400010e0648 */
[----:B------:R-:W-:Y:S01]  /*7bd0*/  IMAD.WIDE R124, R79, 0x4, R124 ;  /* 0x000000044f7c7825 */ /* 0x000fe200078e027c */
[----:B-1----:R-:W-:Y:S01]  /*7be0*/  IADD3 R152, P2, PT, R162, R71, RZ ;  /* 0x00000047a2987210 */ /* 0x002fe20007f5e0ff */
[----:B------:R-:W0:Y:S04]  /*7bf0*/  LDGDEPBAR ;  /* 0x00000000000079af */ /* 0x000e280000000000 */
[----:B------:R1:W-:Y:S01]  /*7c00*/  LDGSTS.E [R64+0x18000], desc[UR22][R158.64], P1 ;  /* 0x180000009e407fae */ /* 0x0003e200089a1016 */
[----:B------:R-:W-:-:S03]  /*7c10*/  IMAD.X R153, R163, 0x1, R72, P2 ;  /* 0x00000001a3997824 */ /* 0x000fc600010e0648 */
[----:B------:R2:W-:Y:S04]  /*7c20*/  LDGSTS.E [R64+0x18400], desc[UR22][R162.64], P1 ;  /* 0x18400000a2407fae */ /* 0x0005e800089a1016 */
[----:B------:R3:W-:Y:S01]  /*7c30*/  LDGSTS.E [R64+0x18800], desc[UR22][R166.64], P1 ;  /* 0x18800000a6407fae */ /* 0x0007e200089a1016 */
[----:B-1----:R-:W-:-:S03]  /*7c40*/  IADD3 R158, P3, PT, R166, R71, RZ ;  /* 0x00000047a69e7210 */ /* 0x002fc60007f7e0ff */
[----:B------:R1:W-:Y:S01]  /*7c50*/  LDGSTS.E [R64+0x18c00], desc[UR22][R170.64], P1 ;  /* 0x18c00000aa407fae */ /* 0x0003e200089a1016 */
[-C--:B--2---:R-:W-:Y:S01]  /*7c60*/  IADD3 R162, P2, PT, R170, R71.reuse, RZ ;  /* 0x00000047aaa27210 */ /* 0x084fe20007f5e0ff */
[----:B------:R-:W-:Y:S02]  /*7c70*/  IMAD.X R159, R167, 0x1, R72, P3 ;  /* 0x00000001a79f7824 */ /* 0x000fe400018e0648 */
[----:B------:R2:W-:Y:S01]  /*7c80*/  LDGSTS.E [R64+0x19000], desc[UR22][R174.64], P1 ;  /* 0x19000000ae407fae */ /* 0x0005e200089a1016 */
[----:B---3--:R-:W-:Y:S01]  /*7c90*/  IMAD.WIDE R166, R79, 0x4, R82 ;  /* 0x000000044fa67825 */ /* 0x008fe200078e0252 */
[----:B------:R-:W-:-:S03]  /*7ca0*/  IADD3 R82, P3, PT, R174, R71, RZ ;  /* 0x00000047ae527210 */ /* 0x000fc60007f7e0ff */
[----:B------:R-:W-:Y:S01]  /*7cb0*/  IMAD.X R163, R171, 0x1, R72, P2 ;  /* 0x00000001aba37824 */ /* 0x000fe200010e0648 */
[----:B------:R3:W-:Y:S01]  /*7cc0*/  LDGSTS.E [R64+0x19400], desc[UR22][R166.64], P1 ;  /* 0x19400000a6407fae */ /* 0x0007e200089a1016 */
[----:B-1----:R-:W-:Y:S01]  /*7cd0*/  IMAD.WIDE R170, R79, 0x4, R86 ;  /* 0x000000044faa7825 */ /* 0x002fe200078e0256 */
[----:B------:R-:W-:-:S03]  /*7ce0*/  IADD3 R86, P2, PT, R166, R71, RZ ;  /* 0x00000047a6567210 */ /* 0x000fc60007f5e0ff */
[----:B------:R-:W-:Y:S01]  /*7cf0*/  IMAD.X R83, R175, 0x1, R72, P3 ;  /* 0x00000001af537824 */ /* 0x000fe200018e0648 */
[----:B------:R1:W-:Y:S01]  /*7d00*/  LDGSTS.E [R64+0x19800], desc[UR22][R170.64], P1 ;  /* 0x19800000aa407fae */ /* 0x0003e200089a1016 */
[----:B--2---:R-:W-:Y:S01]  /*7d10*/  IMAD.WIDE R174, R79, 0x4, R90 ;  /* 0x000000044fae7825 */ /* 0x004fe200078e025a */
[----:B------:R-:W-:-:S03]  /*7d20*/  IADD3 R90, P3, PT, R170, R71, RZ ;  /* 0x00000047aa5a7210 */ /* 0x000fc60007f7e0ff */
[----:B------:R-:W-:Y:S01]  /*7d30*/  IMAD.X R87, R167, 0x1, R72, P2 ;  /* 0x00000001a7577824 */ /* 0x000fe200010e0648 */
        /* <DEDUP_REMOVED lines=39> */
[--C-:B------:R-:W-:Y:S01]  /*7fb0*/  IMAD.X R161, R171, 0x1, R72.reuse, P4 ;  /* 0x00000001aba17824 */ /* 0x100fe200020e0648 */
[----:B------:R3:W-:Y:S01]  /*7fc0*/  LDGSTS.E [R66+0x18600], desc[UR22][R166.64], P1 ;  /* 0x18600000a6427fae */ /* 0x0007e200089a1016 */
[----:B------:R-:W-:Y:S01]  /*7fd0*/  IMAD.X R165, R175, 0x1, R72, P2 ;  /* 0x00000001afa57824 */ /* 0x000fe200010e0648 */
[-C--:B-1----:R-:W-:Y:S02]  /*7fe0*/  IADD3 R170, P2, PT, R166, R71.reuse, RZ ;  /* 0x00000047a6aa7210 */ /* 0x082fe40007f5e0ff */
[----:B------:R1:W-:Y:S01]  /*7ff0*/  LDGSTS.E [R66+0x18a00], desc[UR22][R168.64], P1 ;  /* 0x18a00000a8427fae */ /* 0x0003e200089a1016 */
[-C--:B------:R-:W-:Y:S01]  /*8000*/  IADD3 R176, P4, PT, R96, R71.reuse, RZ ;  /* 0x0000004760b07210 */ /* 0x080fe20007f9e0ff */
[----:B--2---:R-:W-:Y:S01]  /*8010*/  IMAD.WIDE R174, R79, 0x4, R80 ;  /* 0x000000044fae7825 */ /* 0x004fe200078e0250 */
[----:B------:R-:W-:Y:S01]  /*8020*/  IADD3 R80, P3, PT, R168, R71, RZ ;  /* 0x00000047a8507210 */ /* 0x000fe20007f7e0ff */
[----:B------:R2:W-:Y:S02]  /*8030*/  LDGSTS.E [R66+0x18e00], desc[UR22][R172.64], P1 ;  /* 0x18e00000ac427fae */ /* 0x0005e400089a1016 */
[----:B------:R-:W-:-:S02]  /*8040*/  IMAD.X R171, R167, 0x1, R72, P2 ;  /* 0x00000001a7ab7824 */ /* 0x000fc400010e0648 */
[----:B------:R4:W-:Y:S01]  /*8050*/  LDGSTS.E [R66+0x19200], desc[UR22][R174.64], P1 ;  /* 0x19200000ae427fae */ /* 0x0009e200089a1016 */
[-C--:B---3--:R-:W-:Y:S01]  /*8060*/  IADD3 R166, P2, PT, R172, R71.reuse, RZ ;  /* 0x00000047aca67210 */ /* 0x088fe20007f5e0ff */
[--C-:B------:R-:W-:Y:S02]  /*8070*/  IMAD.X R81, R169, 0x1, R72.reuse, P3 ;  /* 0x00000001a9517824 */ /* 0x100fe400018e0648 */
[----:B------:R3:W-:Y:S01]  /*8080*/  LDGSTS.E [R66+0x19600], desc[UR22][R84.64], P1 ;  /* 0x1960000054427fae */ /* 0x0007e200089a1016 */
[-C--:B-1----:R-:W-:Y:S01]  /*8090*/  IADD3 R168, P3, PT, R174, R71.reuse, RZ ;  /* 0x00000047aea87210 */ /* 0x082fe20007f7e0ff */
[--C-:B------:R-:W-:Y:S02]  /*80a0*/  IMAD.X R167, R173, 0x1, R72.reuse, P2 ;  /* 0x00000001ada77824 */ /* 0x100fe400010e0648 */
[----:B------:R1:W-:Y:S01]  /*80b0*/  LDGSTS.E [R66+0x19a00], desc[UR22][R88.64], P1 ;  /* 0x19a0000058427fae */ /* 0x0003e200089a1016 */
[----:B--2---:R-:W-:Y:S01]  /*80c0*/  IADD3 R172, P2, PT, R84, R71, RZ ;  /* 0x0000004754ac7210 */ /* 0x004fe20007f5e0ff */
[----:B------:R-:W-:-:S02]  /*80d0*/  IMAD.X R169, R175, 0x1, R72, P3 ;  /* 0x00000001afa97824 */ /* 0x000fc400018e0648 */
[----:B------:R2:W-:Y:S01]  /*80e0*/  LDGSTS.E [R66+0x19e00], desc[UR22][R92.64], P1 ;  /* 0x19e000005c427fae */ /* 0x0005e200089a1016 */
[-C--:B----4-:R-:W-:Y:S01]  /*80f0*/  IADD3 R174, P3, PT, R92, R71.reuse, RZ ;  /* 0x000000475cae7210 */ /* 0x090fe20007f7e0ff */
[--C-:B------:R-:W-:Y:S02]  /*8100*/  IMAD.X R173, R85, 0x1, R72.reuse, P2 ;  /* 0x0000000155ad7824 */ /* 0x100fe400010e0648 */
[----:B------:R4:W-:Y:S01]  /*8110*/  LDGSTS.E [R66+0x1a200], desc[UR22][R96.64], P1 ;  /* 0x1a20000060427fae */ /* 0x0009e200089a1016 */
[----:B---3--:R-:W-:Y:S01]  /*8120*/  IADD3 R84, P2, PT, R88, R71, RZ ;  /* 0x0000004758547210 */ /* 0x008fe20007f5e0ff */
[--C-:B------:R-:W-:Y:S01]  /*8130*/  IMAD.X R175, R93, 0x1, R72.reuse, P3 ;  /* 0x000000015daf7824 */ /* 0x100fe200018e0648 */
[----:B------:R-:W-:Y:S01]  /*8140*/  ISETP.GE.AND P3, PT, R3, UR20, PT ;  /* 0x0000001403007c0c */ /* 0x000fe2000bf66270 */
[----:B------:R3:W-:Y:S01]  /*8150*/  LDGSTS.E [R66+0x1a600], desc[UR22][R100.64], P1 ;  /* 0x1a60000064427fae */ /* 0x0007e200089a1016 */
[--C-:B------:R-:W-:Y:S01]  /*8160*/  IMAD.X R177, R97, 0x1, R72.reuse, P4 ;  /* 0x0000000161b17824 */ /* 0x100fe200020e0648 */
[----:B-1----:R-:W-:Y:S01]  /*8170*/  IADD3 R88, P4, PT, R154, R69, RZ ;  /* 0x000000459a587210 */ /* 0x002fe20007f9e0ff */
[----:B------:R-:W-:Y:S01]  /*8180*/  IMAD.X R85, R89, 0x1, R72, P2 ;  /* 0x0000000159557824 */ /* 0x000fe200010e0648 */
[----:B------:R3:W-:Y:S01]  /*8190*/  LDGSTS.E [R66+0x1aa00], desc[UR22][R104.64], P1 ;  /* 0x1aa0000068427fae */ /* 0x0007e200089a1016 */
[----:B------:R-:W-:-:S02]  /*81a0*/  ISETP.GT.AND P2, PT, R242, 0xff, PT ;  /* 0x000000fff200780c */ /* 0x000fc40003f44270 */
[----:B--2---:R-:W-:Y:S01]  /*81b0*/  SEL R93, RZ, 0x4, P3 ;  /* 0x00000004ff5d7807 */ /* 0x004fe20001800000 */
[----:B------:R3:W-:Y:S01]  /*81c0*/  LDGSTS.E [R66+0x1ae00], desc[UR22][R108.64], P1 ;  /* 0x1ae000006c427fae */ /* 0x0007e200089a1016 */
[--C-:B------:R-:W-:Y:S01]  /*81d0*/  IMAD.X R89, R155, 0x1, R68.reuse, P4 ;  /* 0x000000019b597824 */ /* 0x100fe200020e0644 */
[----:B------:R-:W-:Y:S02]  /*81e0*/  IADD3 R92, P4, PT, R156, R69, RZ ;  /* 0x000000459c5c7210 */ /* 0x000fe40007f9e0ff */
[----:B------:R3:W-:Y:S01]  /*81f0*/  LDGSTS.E [R66+0x1b200], desc[UR22][R112.64], P1 ;  /* 0x1b20000070427fae */ /* 0x0007e200089a1016 */
[----:B----4-:R-:W-:Y:S02]  /*8200*/  SEL R96, R93, RZ, P2 ;  /* 0x000000ff5d607207 */ /* 0x010fe40001000000 */
[----:B------:R-:W-:Y:S01]  /*8210*/  ISETP.GE.AND P3, PT, R223, UR20, PT ;  /* 0x00000014df007c0c */ /* 0x000fe2000bf66270 */
[----:B------:R3:W-:Y:S01]  /*8220*/  LDGSTS.E [R66+0x1b600], desc[UR22][R116.64], P1 ;  /* 0x1b60000074427fae */ /* 0x0007e200089a1016 */
[----:B------:R-:W-:Y:S01]  /*8230*/  IMAD.X R93, R157, 0x1, R68, P4 ;  /* 0x000000019d5d7824 */ /* 0x000fe200020e0644 */
[----:B------:R-:W-:-:S02]  /*8240*/  ISETP.NE.U32.AND P4, PT, R96, RZ, PT ;  /* 0x000000ff6000720c */ /* 0x000fc40003f85070 */
[----:B------:R3:W-:Y:S01]  /*8250*/  LDGSTS.E [R66+0x1ba00], desc[UR22][R120.64], P1 ;  /* 0x1ba0000078427fae */ /* 0x0007e200089a1016 */
[----:B------:R-:W-:Y:S02]  /*8260*/  SEL R96, RZ, 0x4, P3 ;  /* 0x00000004ff607807 */ /* 0x000fe40001800000 */
[----:B------:R-:W-:Y:S01]  /*8270*/  ISETP.GE.AND P3, PT, R221, UR20, PT ;  /* 0x00000014dd007c0c */ /* 0x000fe2000bf66270 */
[----:B------:R3:W-:Y:S01]  /*8280*/  LDGSTS.E [R66+0x1be00], desc[UR22][R124.64], P1 ;  /* 0x1be000007c427fae */ /* 0x0007e200089a1016 */
[----:B------:R-:W-:Y:S02]  /*8290*/  ISETP.GE.AND P1, PT, R224, UR20, PT ;  /* 0x00000014e0007c0c */ /* 0x000fe4000bf26270 */
[----:B------:R-:W-:Y:S01]  /*82a0*/  SEL R96, R96, RZ, P2 ;  /* 0x000000ff60607207 */ /* 0x000fe20001000000 */
[----:B------:R-:W0:Y:S01]  /*82b0*/  LDGDEPBAR ;  /* 0x00000000000079af */ /* 0x000e220000000000 */
[----:B------:R-:W-:Y:S02]  /*82c0*/  SEL R97, RZ, 0x4, P1 ;  /* 0x00000004ff617807 */ /* 0x000fe40000800000 */
[----:B------:R-:W-:-:S02]  /*82d0*/  ISETP.NE.U32.AND P1, PT, RZ, UR6, PT ;  /* 0x00000006ff007c0c */ /* 0x000fc4000bf25070 */
[----:B------:R-:W-:Y:S02]  /*82e0*/  SEL R97, R97, RZ, P2 ;  /* 0x000000ff61617207 */ /* 0x000fe40001000000 */
[----:B------:R-:W-:Y:S02]  /*82f0*/  ISETP.LT.OR P6, PT, R242, 0x20, P1 ;  /* 0x00000020f200780c */ /* 0x000fe40000fc1670 */
[----:B------:R-:W-:Y:S02]  /*8300*/  ISETP.NE.U32.AND P5, PT, R97, RZ, PT ;  /* 0x000000ff6100720c */ /* 0x000fe40003fa5070 */
[----:B------:R-:W-:Y:S02]  /*8310*/  SEL R97, RZ, 0x4, P3 ;  /* 0x00000004ff617807 */ /* 0x000fe40001800000 */
[----:B------:R-:W-:Y:S01]  /*8320*/  ISETP.NE.U32.AND P3, PT, R96, RZ, PT ;  /* 0x000000ff6000720c */ /* 0x000fe20003f65070 */
[----:B------:R-:W-:-:S04]  /*8330*/  DEPBAR.LE SB0, 0xc ;  /* 0x000083000000791a */ /* 0x000fc80000000000 */
[----:B------:R-:W-:Y:S06]  /*8340*/  BAR.SYNC.DEFER_BLOCKING 0x0 ;  /* 0x0000000000007b1d */ /* 0x000fec0000010000 */
[----:B---3--:R-:W-:Y:S05]  /*8350*/  @P6 BRA `(.L_x_6) ;  /* 0x0000000000846947 */ /* 0x008fea0003800000 */
[----:B------:R-:W-:Y:S02]  /*8360*/  UIADD3 UR4, UPT, UPT, UR10, 0x20000, URZ ;  /* 0x000200000a047890 */ /* 0x000fe4000fffe0ff */
[----:B------:R-:W-:Y:S02]  /*8370*/  USHF.R.U32.HI UR8, URZ, 0x4, UR10 ;  /* 0x00000004ff087899 */ /* 0x000fe4000801160a */
[----:B------:R-:W-:Y:S02]  /*8380*/  USHF.R.U32.HI UR4, URZ, 0x4, UR4 ;  /* 0x00000004ff047899 */ /* 0x000fe40008011604 */
[----:B------:R-:W-:Y:S02]  /*8390*/  USGXT.U32 UR8, UR8, 0xe ;  /* 0x0000000e0808789a */ /* 0x000fe40008000000 */
[----:B------:R-:W-:Y:S02]  /*83a0*/  USGXT.U32 UR6, UR4, 0xe ;  /* 0x0000000e0406789a */ /* 0x000fe40008000000 */
[----:B------:R-:W-:-:S02]  /*83b0*/  UIADD3 UR30, UP2, UPT, UR8, 0x2, URZ ;  /* 0x00000002081e7890 */ /* 0x000fc4000ff5e0ff */
[----:B------:R-:W-:Y:S01]  /*83c0*/  UIADD3 UR32, UP1, UPT, UR6, 0x2, URZ ;  /* 0x0000000206207890 */ /* 0x000fe2000ff3e0ff */
[----:B------:R-:W-:Y:S01]  /*83d0*/  UMOV UR4, URZ ;  /* 0x000000ff00047c82 */ /* 0x000fe20008000000 */
[----:B------:R-:W-:Y:S01]  /*83e0*/  UMOV UR34, 0x0 ;  /* 0x0000000000227882 */ /* 0x000fe20000000000 */
[----:B------:R-:W-:Y:S02]  /*83f0*/  UIADD3.X UR31, UPT, UPT, UR4, 0x40004040, URZ, UP2, !UPT ;  /* 0x40004040041f7890 */ /* 0x000fe400097fe4ff */
[----:B------:R-:W-:Y:S02]  /*8400*/  UIADD3.X UR33, UPT, UPT, UR4, 0x40004040, URZ, UP1, !UPT ;  /* 0x4000404004217890 */ /* 0x000fe40008ffe4ff */
[----:B------:R-:W-:Y:S02]  /*8410*/  UIADD3.64 UR24, UPT, UPT, UR30, 0x2, URZ ;  /* 0x000000021e187897 */ /* 0x000fe4000fffe0ff */
[----:B------:R-:W-:Y:S02]  /*8420*/  UIADD3.64 UR14, UPT, UPT, UR32, 0x2, URZ ;  /* 0x00000002200e7897 */ /* 0x000fe4000fffe0ff */
[----:B------:R-:W-:-:S02]  /*8430*/  UIADD3.64 UR28, UPT, UPT, UR30, 0x4, URZ ;  /* 0x000000041e1c7897 */ /* 0x000fc4000fffe0ff */
[----:B------:R-:W-:Y:S01]  /*8440*/  UIADD3.64 UR26, UPT, UPT, UR32, 0x4, URZ ;  /* 0x00000004201a7897 */ /* 0x000fe2000fffe0ff */
[----:B------:R-:W-:Y:S01]  /*8450*/  UMOV UR35, 0x4200910 ;  /* 0x0420091000237882 */ /* 0x000fe20000000000 */
[----:B------:R-:W-:Y:S01]  /*8460*/  UMOV UR9, 0x40004040 ;  /* 0x4000404000097882 */ /* 0x000fe20000000000 */
[----:B------:R-:W-:Y:S01]  /*8470*/  UMOV UR7, 0x40004040 ;  /* 0x4000404000077882 */ /* 0x000fe20000000000 */
[----:B------:R-:W-:Y:S01]  /*8480*/  UMOV UR36, 0x0 ;  /* 0x0000000000247882 */ /* 0x000fe20000000000 */
[----:B------:R-:W-:Y:S01]  /*8490*/  UMOV UR37, 0x4200910 ;  /* 0x0420091000257882 */ /* 0x000fe20000000000 */
[----:B------:R-:W-:Y:S01]  /*84a0*/  UMOV UR38, 0x0 ;  /* 0x0000000000267882 */ /* 0x000fe20000000000 */
[----:B------:R-:W-:Y:S01]  /*84b0*/  UMOV UR39, 0x4200910 ;  /* 0x0420091000277882 */ /* 0x000fe20000000000 */
[----:B------:R-:W-:Y:S01]  /*84c0*/  UMOV UR4, UR12 ;  /* 0x0000000c00047c82 */ /* 0x000fe20008000000 */
[----:B------:R-:W-:Y:S01]  /*84d0*/  UMOV UR5, URZ ;  /* 0x000000ff00057c82 */ /* 0x000fe20008000000 */
[----:B------:R1:W-:Y:S01]  /*84e0*/  UTCHMMA gdesc[UR6], gdesc[UR8], tmem[UR21], tmem[UR34], idesc[UR35], !UPT ;  /* 0x00ff2208060075ea */ /* 0x0003e2000f800015 */
[----:B------:R-:W-:Y:S01]  /*84f0*/  UMOV UR40, 0x0 ;  /* 0x0000000000287882 */ /* 0x000fe20000000000 */
[----:B------:R-:W-:Y:S01]  /*8500*/  UMOV UR41, 0x4200910 ;  /* 0x0420091000297882 */ /* 0x000fe20000000000 */
[----:B------:R1:W-:Y:S01]  /*8510*/  UTCHMMA gdesc[UR32], gdesc[UR30], tmem[UR21], tmem[UR36], idesc[UR37], UPT ;  /* 0x00ff241e200075ea */ /* 0x0003e2000b800015 */
[----:B------:R-:W-:Y:S01]  /*8520*/  UMOV UR4, UR4 ;  /* 0x0000000400047c82 */ /* 0x000fe20008000000 */
[----:B------:R1:W-:Y:S01]  /*8530*/  UTCHMMA gdesc[UR14], gdesc[UR24], tmem[UR21], tmem[UR38], idesc[UR39], UPT ;  /* 0x00ff26180e0075ea */ /* 0x0003e2000b800015 */
[----:B------:R1:W-:Y:S01]  /*8540*/  UTCHMMA gdesc[UR26], gdesc[UR28], tmem[UR21], tmem[UR40], idesc[UR41], UPT ;  /* 0x00ff281c1a0075ea */ /* 0x0003e2000b800015 */
[----:B------:R1:W-:Y:S01]  /*8550*/  UTCBAR [UR4], URZ ;  /* 0x000000ff040073e9 */ /* 0x0003e200080000ff */
[----:B------:R-:W-:Y:S01]  /*8560*/  NOP ;  /* 0x0000000000007918 */ /* 0x000fe20000000000 */
.L_x_6:
[----:B------:R-:W-:Y:S01]  /*8570*/  BAR.SYNC.DEFER_BLOCKING 0x0 ;  /* 0x0000000000007b1d */ /* 0x000fe20000010000 */
[----:B------:R-:W-:Y:S02]  /*8580*/  SEL R97, R97, RZ, P2 ;  /* 0x000000ff61617207 */ /* 0x000fe40001000000 */
[----:B------:R-:W-:-:S03]  /*8590*/  ISETP.GE.AND P6, PT, R220, UR20, PT ;  /* 0x00000014dc007c0c */ /* 0x000fc6000bfc6270 */
[----:B-1----:R-:W-:Y:S01]  /*85a0*/  UMOV UR4, URZ ;  /* 0x000000ff00047c82 */ /* 0x002fe20008000000 */
[----:B------:R-:W-:-:S04]  /*85b0*/  SEL R96, RZ, 0x4, P6 ;  /* 0x00000004ff607807 */ /* 0x000fc80003000000 */
[----:B------:R-:W-:Y:S01]  /*85c0*/  SEL R96, R96, RZ, P2 ;  /* 0x000000ff60607207 */ /* 0x000fe20001000000 */
[----:B------:R-:W-:Y:S01]  /*85d0*/  @!PT LDS RZ, [RZ] ;  /* 0x00000000fffff984 */ /* 0x000fe20000000800 */
[----:B------:R-:W-:Y:S01]  /*85e0*/  @!PT LDS RZ, [RZ] ;  /* 0x00000000fffff984 */ /* 0x000fe20000000800 */
[----:B------:R-:W-:Y:S01]  /*85f0*/  @!PT LDS RZ, [RZ] ;  /* 0x00000000fffff984 */ /* 0x000fe20000000800 */
[----:B------:R1:W-:Y:S01]  /*8600*/  LDGSTS.E [R55+0x2e000], desc[UR22][R74.64], P4 ;  /* 0x2e0000004a377fae */ /* 0x0003e2000a1a1016 */
[----:B------:R-:W-:-:S03]  /*8610*/  ISETP.NE.U32.AND P4, PT, R97, RZ, PT ;  /* 0x000000ff6100720c */ /* 0x000fc60003f85070 */
[----:B------:R2:W-:Y:S01]  /*8620*/  LDGSTS.E [R55+0x2e008], desc[UR22][R76.64], P5 ;  /* 0x2e0080004c377fae */ /* 0x0005e2000a9a1016 */
[----:B------:R-:W-:-:S03]  /*8630*/  ISETP.GE.AND P5, PT, R219, UR20, PT ;  /* 0x00000014db007c0c */ /* 0x000fc6000bfa6270 */
[----:B------:R-:W-:Y:S01]  /*8640*/  LDGSTS.E [R56+0x2e000], desc[UR22][R126.64], P3 ;  /* 0x2e0000007e387fae */ /* 0x000fe200099a1016 */
[----:B------:R-:W-:Y:S02]  /*8650*/  SEL R97, RZ, 0x4, P5 ;  /* 0x00000004ff617807 */ /* 0x000fe40002800000 */
[----:B------:R-:W-:Y:S02]  /*8660*/  ISETP.GE.AND P3, PT, R218, UR20, PT ;  /* 0x00000014da007c0c */ /* 0x000fe4000bf66270 */
[----:B------:R-:W-:Y:S01]  /*8670*/  SEL R97, R97, RZ, P2 ;  /* 0x000000ff61617207 */ /* 0x000fe20001000000 */
[----:B------:R3:W-:Y:S01]  /*8680*/  LDGSTS.E [R56+0x2e008], desc[UR22][R128.64], P4 ;  /* 0x2e00800080387fae */ /* 0x0007e2000a1a1016 */
[----:B-1----:R-:W-:Y:S02]  /*8690*/  IADD3 R74, P6, PT, R100, R71, RZ ;  /* 0x00000047644a7210 */ /* 0x002fe40007fde0ff */
[----:B------:R-:W-:Y:S02]  /*86a0*/  ISETP.NE.U32.AND P5, PT, R96, RZ, PT ;  /* 0x000000ff6000720c */ /* 0x000fe40003fa5070 */
[----:B--2---:R-:W-:Y:S01]  /*86b0*/  SEL R55, RZ, 0x4, P3 ;  /* 0x00000004ff377807 */ /* 0x004fe20001800000 */
[----:B------:R-:W-:Y:S01]  /*86c0*/  IMAD.X R75, R101, 0x1, R72, P6 ;  /* 0x00000001654b7824 */ /* 0x000fe200030e0648 */
[----:B------:R-:W-:-:S02]  /*86d0*/  ISETP.NE.U32.AND P3, PT, R97, RZ, PT ;  /* 0x000000ff6100720c */ /* 0x000fc40003f65070 */
[----:B------:R-:W-:Y:S02]  /*86e0*/  IADD3 R76, P6, PT, R104, R71, RZ ;  /* 0x00000047684c7210 */ /* 0x000fe40007fde0ff */
[----:B------:R-:W-:-:S03]  /*86f0*/  SEL R55, R55, RZ, P2 ;  /* 0x000000ff37377207 */ /* 0x000fc60001000000 */
[----:B------:R-:W-:Y:S01]  /*8700*/  IMAD.X R77, R105, 0x1, R72, P6 ;  /* 0x00000001694d7824 */ /* 0x000fe200030e0648 */
[----:B------:R-:W-:Y:S01]  /*8710*/  ISETP.GE.AND P6, PT, R217, UR20, PT ;  /* 0x00000014d9007c0c */ /* 0x000fe2000bfc6270 */
[----:B------:R-:W-:Y:S01]  /*8720*/  LDGSTS.E [R57+0x2e000], desc[UR22][R130.64], P5 ;  /* 0x2e00000082397fae */ /* 0x000fe2000a9a1016 */
[----:B------:R-:W-:Y:S02]  /*8730*/  ISETP.NE.U32.AND P4, PT, R55, RZ, PT ;  /* 0x000000ff3700720c */ /* 0x000fe40003f85070 */
[----:B------:R-:W-:Y:S01]  /*8740*/  SEL R55, RZ, 0x4, P6 ;  /* 0x00000004ff377807 */ /* 0x000fe20003000000 */
[----:B------:R1:W-:Y:S01]  /*8750*/  LDGSTS.E [R57+0x2e008], desc[UR22][R132.64], P3 ;  /* 0x2e00800084397fae */ /* 0x0003e200099a1016 */
[----:B------:R-:W-:Y:S02]  /*8760*/  ISETP.GE.AND P3, PT, R216, UR20, PT ;  /* 0x00000014d8007c0c */ /* 0x000fe4000bf66270 */
[----:B------:R-:W-:Y:S02]  /*8770*/  SEL R55, R55, RZ, P2 ;  /* 0x000000ff37377207 */ /* 0x000fe40001000000 */
[----:B------:R-:W-:-:S02]  /*8780*/  ISETP.GE.AND P5, PT, R215, UR20, PT ;  /* 0x00000014d7007c0c */ /* 0x000fc4000bfa6270 */
[----:B------:R-:W-:Y:S02]  /*8790*/  SEL R96, RZ, 0x4, P3 ;  /* 0x00000004ff607807 */ /* 0x000fe40001800000 */
[----:B------:R-:W-:Y:S01]  /*87a0*/  ISETP.NE.U32.AND P3, PT, R55, RZ, PT ;  /* 0x000000ff3700720c */ /* 0x000fe20003f65070 */
[----:B------:R-:W-:Y:S01]  /*87b0*/  LDGSTS.E [R58+0x2e000], desc[UR22][R134.64], P4 ;  /* 0x2e000000863a7fae */ /* 0x000fe2000a1a1016 */
[----:B------:R-:W-:Y:S02]  /*87c0*/  SEL R97, RZ, 0x4, P5 ;  /* 0x00000004ff617807 */ /* 0x000fe40002800000 */
[----:B------:R-:W-:Y:S02]  /*87d0*/  SEL R55, R96, RZ, P2 ;  /* 0x000000ff60377207 */ /* 0x000fe40001000000 */
[----:B------:R-:W-:Y:S02]  /*87e0*/  ISETP.GE.AND P5, PT, R214, UR20, PT ;  /* 0x00000014d6007c0c */ /* 0x000fe4000bfa6270 */
[----:B------:R-:W-:-:S02]  /*87f0*/  SEL R97, R97, RZ, P2 ;  /* 0x000000ff61617207 */ /* 0x000fc40001000000 */
[----:B------:R-:W-:Y:S02]  /*8800*/  ISETP.NE.U32.AND P4, PT, R55, RZ, PT ;  /* 0x000000ff3700720c */ /* 0x000fe40003f85070 */
[----:B------:R-:W-:Y:S01]  /*8810*/  SEL R100, RZ, 0x4, P5 ;  /* 0x00000004ff647807 */ /* 0x000fe20002800000 */
[----:B------:R2:W-:Y:S01]  /*8820*/  LDGSTS.E [R58+0x2e008], desc[UR22][R136.64], P3 ;  /* 0x2e008000883a7fae */ /* 0x0005e200099a1016 */
[----:B------:R-:W-:Y:S02]  /*8830*/  ISETP.NE.U32.AND P5, PT, R97, RZ, PT ;  /* 0x000000ff6100720c */ /* 0x000fe40003fa5070 */
[----:B------:R-:W-:Y:S02]  /*8840*/  SEL R100, R100, RZ, P2 ;  /* 0x000000ff64647207 */ /* 0x000fe40001000000 */
[----:B---3--:R-:W-:Y:S02]  /*8850*/  IADD3 R56, P6, PT, R108, R71, RZ ;  /* 0x000000476c387210 */ /* 0x008fe40007fde0ff */
[----:B------:R-:W-:-:S03]  /*8860*/  ISETP.NE.U32.AND P3, PT, R100, RZ, PT ;  /* 0x000000ff6400720c */ /* 0x000fc60003f65070 */
[----:B------:R-:W-:Y:S01]  /*8870*/  LDGSTS.E [R59+0x2e000], desc[UR22][R138.64], P4 ;  /* 0x2e0000008a3b7fae */ /* 0x000fe2000a1a1016 */
[----:B------:R-:W-:Y:S01]  /*8880*/  ISETP.GE.AND P4, PT, R213, UR20, PT ;  /* 0x00000014d5007c0c */ /* 0x000fe2000bf86270 */
[--C-:B-1----:R-:W-:Y:S01]  /*8890*/  IMAD.X R57, R109, 0x1, R72.reuse, P6 ;  /* 0x000000016d397824 */ /* 0x102fe200030e0648 */
[-C--:B------:R-:W-:Y:S01]  /*88a0*/  IADD3 R96, P6, PT, R112, R71.reuse, RZ ;  /* 0x0000004770607210 */ /* 0x080fe20007fde0ff */
[----:B------:R1:W-:Y:S01]  /*88b0*/  LDGSTS.E [R59+0x2e008], desc[UR22][R140.64], P5 ;  /* 0x2e0080008c3b7fae */ /* 0x0003e2000a9a1016 */
[----:B------:R-:W-:Y:S02]  /*88c0*/  ISETP.GE.AND P5, PT, R16, UR20, PT ;  /* 0x0000001410007c0c */ /* 0x000fe4000bfa6270 */
[----:B------:R-:W-:Y:S01]  /*88d0*/  SEL R55, RZ, 0x4, P4 ;  /* 0x00000004ff377807 */ /* 0x000fe20002000000 */
[----:B------:R-:W-:Y:S01]  /*88e0*/  IMAD.X R97, R113, 0x1, R72, P6 ;  /* 0x0000000171617824 */ /* 0x000fe200030e0648 */
[----:B--2---:R-:W-:Y:S01]  /*88f0*/  SEL R58, RZ, 0x4, P5 ;  /* 0x00000004ff3a7807 */ /* 0x004fe20002800000 */
[----:B------:R2:W-:Y:S01]  /*8900*/  LDGSTS.E [R60+0x2e000], desc[UR22][R142.64], P3 ;  /* 0x2e0000008e3c7fae */ /* 0x0005e200099a1016 */
[----:B------:R-:W-:-:S02]  /*8910*/  IADD3 R100, P6, PT, R116, R71, RZ ;  /* 0x0000004774647210 */ /* 0x000fc40007fde0ff */
[----:B------:R-:W-:Y:S02]  /*8920*/  SEL R55, R55, RZ, P2 ;  /* 0x000000ff37377207 */ /* 0x000fe40001000000 */
[----:B------:R-:W-:Y:S01]  /*8930*/  ISETP.GE.AND P3, PT, R17, UR20, PT ;  /* 0x0000001411007c0c */ /* 0x000fe2000bf66270 */
[----:B------:R-:W-:Y:S01]  /*8940*/  IMAD.X R101, R117, 0x1, R72, P6 ;  /* 0x0000000175657824 */ /* 0x000fe200030e0648 */
[----:B------:R-:W-:Y:S02]  /*8950*/  SEL R58, R58, RZ, P2 ;  /* 0x000000ff3a3a7207 */ /* 0x000fe40001000000 */
[----:B------:R-:W-:Y:S02]  /*8960*/  ISETP.GE.AND P4, PT, R19, UR20, PT ;  /* 0x0000001413007c0c */ /* 0x000fe4000bf86270 */
[----:B------:R-:W-:Y:S02]  /*8970*/  ISETP.NE.U32.AND P5, PT, R55, RZ, PT ;  /* 0x000000ff3700720c */ /* 0x000fe40003fa5070 */
[----:B------:R-:W-:-:S02]  /*8980*/  ISETP.GE.AND P6, PT, R18, UR20, PT ;  /* 0x0000001412007c0c */ /* 0x000fc4000bfc6270 */
[----:B-1----:R-:W-:Y:S02]  /*8990*/  SEL R59, RZ, 0x4, P3 ;  /* 0x00000004ff3b7807 */ /* 0x002fe40001800000 */
[----:B------:R-:W-:Y:S02]  /*89a0*/  ISETP.NE.U32.AND P3, PT, R58, RZ, PT ;  /* 0x000000ff3a00720c */ /* 0x000fe40003f65070 */
[----:B------:R-:W-:Y:S02]  /*89b0*/  SEL R105, RZ, 0x4, P4 ;  /* 0x00000004ff697807 */ /* 0x000fe40002000000 */
[----:B------:R-:W-:Y:S02]  /*89c0*/  ISETP.GE.AND P4, PT, R241, UR20, PT ;  /* 0x00000014f1007c0c */ /* 0x000fe4000bf86270 */
[----:B------:R-:W-:Y:S01]  /*89d0*/  SEL R104, RZ, 0x4, P6 ;  /* 0x00000004ff687807 */ /* 0x000fe20003000000 */
[----:B------:R2:W-:Y:S01]  /*89e0*/  LDGSTS.E [R60+0x2e008], desc[UR22][R144.64], P5 ;  /* 0x2e008000903c7fae */ /* 0x0005e2000a9a1016 */
[----:B------:R-:W-:-:S02]  /*89f0*/  SEL R55, R59, RZ, P2 ;  /* 0x000000ff3b377207 */ /* 0x000fc40001000000 */
[----:B------:R-:W-:Y:S02]  /*8a00*/  SEL R108, RZ, 0x4, P4 ;  /* 0x00000004ff6c7807 */ /* 0x000fe40002000000 */
[----:B------:R-:W-:Y:S01]  /*8a10*/  SEL R104, R104, RZ, P2 ;  /* 0x000000ff68687207 */ /* 0x000fe20001000000 */
[----:B------:R2:W-:Y:S01]  /*8a20*/  LDGSTS.E [R61+0x2e000], desc[UR22][R146.64], P3 ;  /* 0x2e000000923d7fae */ /* 0x0005e200099a1016 */
[----:B------:R-:W-:Y:S02]  /*8a30*/  SEL R105, R105, RZ, P2 ;  /* 0x000000ff69697207 */ /* 0x000fe40001000000 */
[----:B------:R-:W-:Y:S02]  /*8a40*/  ISETP.NE.U32.AND P4, PT, R55, RZ, PT ;  /* 0x000000ff3700720c */ /* 0x000fe40003f85070 */
[----:B------:R-:W-:Y:S02]  /*8a50*/  SEL R108, R108, RZ, P2 ;  /* 0x000000ff6c6c7207 */ /* 0x000fe40001000000 */
[----:B------:R-:W-:-:S02]  /*8a60*/  ISETP.NE.U32.AND P5, PT, R104, RZ, PT ;  /* 0x000000ff6800720c */ /* 0x000fc40003fa5070 */
[----:B------:R-:W-:Y:S02]  /*8a70*/  ISETP.NE.U32.AND P2, PT, R105, RZ, PT ;  /* 0x000000ff6900720c */ /* 0x000fe40003f45070 */
[----:B------:R-:W-:Y:S02]  /*8a80*/  ISETP.NE.U32.AND P3, PT, R108, RZ, PT ;  /* 0x000000ff6c00720c */ /* 0x000fe40003f65070 */
[----:B------:R-:W-:-:S03]  /*8a90*/  IADD3 R58, P6, PT, R120, R71, RZ ;  /* 0x00000047783a7210 */ /* 0x000fc60007fde0ff */
[----:B------:R2:W-:Y:S02]  /*8aa0*/  LDGSTS.E [R61+0x2e008], desc[UR22][R148.64], P4 ;  /* 0x2e008000943d7fae */ /* 0x0005e4000a1a1016 */
[--C-:B------:R-:W-:Y:S01]  /*8ab0*/  IMAD.X R59, R121, 0x1, R72.reuse, P6 ;  /* 0x00000001793b7824 */ /* 0x100fe200030e0648 */
[----:B------:R-:W-:Y:S01]  /*8ac0*/  IADD3 R104, P6, PT, R124, R71, RZ ;  /* 0x000000477c687210 */ /* 0x000fe20007fde0ff */
[----:B------:R2:W-:Y:S04]  /*8ad0*/  LDGSTS.E [R63+0x2e000], desc[UR22][R88.64], P5 ;  /* 0x2e000000583f7fae */ /* 0x0005e8000a9a1016 */
[----:B------:R2:W-:Y:S01]  /*8ae0*/  LDGSTS.E [R63+0x2e008], desc[UR22][R92.64], P2 ;  /* 0x2e0080005c3f7fae */ /* 0x0005e200091a1016 */
[----:B------:R-:W-:Y:S01]  /*8af0*/  IMAD.X R105, R125, 0x1, R72, P6 ;  /* 0x000000017d697824 */ /* 0x000fe200030e0648 */
[----:B------:R-:W-:-:S02]  /*8b00*/  ISETP.GE.AND P2, PT, R242, 0x20, PT ;  /* 0x00000020f200780c */ /* 0x000fc40003f46270 */
[----:B------:R-:W0:Y:S04]  /*8b10*/  LDGDEPBAR ;  /* 0x00000000000079af */ /* 0x000e280000000000 */
        /* <DEDUP_REMOVED lines=32> */
[----:B------:R-:W-:-:S03]  /*8d20*/  ISETP.GE.AND P3, PT, R242, 0x40, PT ;  /* 0x00000040f200780c */ /* 0x000fc60003f66270 */
[----:B------:R-:W0:Y:S10]  /*8d30*/  LDGDEPBAR ;  /* 0x00000000000079af */ /* 0x000e340000000000 */
[----:B--2---:R-:W-:Y:S05]  /*8d40*/  @!P3 BRA `(.L_x_7) ;  /* 0x000000200024b947 */ /* 0x004fea0003800000 */
[----:B------:R-:W2:Y:S01]  /*8d50*/  LDL.LU R154, [R1] ;  /* 0x00000000019a7983 */ /* 0x000ea20000300800 */
[----:B-----5:R-:W-:Y:S01]  /*8d60*/  SHF.R.S32.HI R55, RZ, 0x1f, R11 ;  /* 0x0000001fff377819 */ /* 0x020fe2000001140b */
[----:B------:R-:W-:Y:S01]  /*8d70*/  UIADD3 UR13, UPT, UPT, UR13, -0x100, URZ ;  /* 0xffffff000d0d7890 */ /* 0x000fe2000fffe0ff */
[C---:B------:R-:W-:Y:S01]  /*8d80*/  IADD3 R150, P5, PT, R11.reuse, R51, RZ ;  /* 0x000000330b967210 */ /* 0x040fe20007fbe0ff */
[----:B------:R-:W-:Y:S01]  /*8d90*/  UMOV UR20, 0x7 ;  /* 0x0000000700147882 */ /* 0x000fe20000000000 */
[----:B------:R-:W-:Y:S01]  /*8da0*/  IADD3 R152, P4, PT, R11, R52, RZ ;  /* 0x000000340b987210 */ /* 0x000fe20007f9e0ff */
[----:B------:R-:W-:Y:S01]  /*8db0*/  UMOV UR5, URZ ;  /* 0x000000ff00057c82 */ /* 0x000fe20008000000 */
[-C--:B------:R-:W-:Y:S01]  /*8dc0*/  LEA.HI.X.SX32 R151, R51, R55.reuse, 0x1, P5 ;  /* 0x0000003733977211 */ /* 0x080fe200028f0eff */
[----:B------:R-:W-:Y:S01]  /*8dd0*/  UMOV UR6, URZ ;  /* 0x000000ff00067c82 */ /* 0x000fe20008000000 */
[----:B------:R-:W-:Y:S01]  /*8de0*/  IADD3 R144, P5, PT, R11, R48, RZ ;  /* 0x000000300b907210 */ /* 0x000fe20007fbe0ff */
[----:B------:R-:W-:Y:S01]  /*8df0*/  UMOV UR7, URZ ;  /* 0x000000ff00077c82 */ /* 0x000fe20008000000 */
[----:B------:R-:W-:-:S02]  /*8e00*/  LEA.HI.X.SX32 R153, R52, R55, 0x1, P4 ;  /* 0x0000003734997211 */ /* 0x000fc400020f0eff */
[C---:B------:R-:W-:Y:S02]  /*8e10*/  IADD3 R146, P4, PT, R11.reuse, R49, RZ ;  /* 0x000000310b927210 */ /* 0x040fe40007f9e0ff */
[----:B------:R-:W-:Y:S02]  /*8e20*/  LEA.HI.X.SX32 R145, R48, R55, 0x1, P5 ;  /* 0x0000003730917211 */ /* 0x000fe400028f0eff */
[----:B------:R-:W-:Y:S02]  /*8e30*/  IADD3 R138, P5, PT, R11, R45, RZ ;  /* 0x0000002d0b8a7210 */ /* 0x000fe40007fbe0ff */
[-C--:B------:R-:W-:Y:S02]  /*8e40*/  LEA.HI.X.SX32 R147, R49, R55.reuse, 0x1, P4 ;  /* 0x0000003731937211 */ /* 0x080fe400020f0eff */
[----:B------:R-:W-:Y:S02]  /*8e50*/  IADD3 R140, P4, PT, R11, R46, RZ ;  /* 0x0000002e0b8c7210 */ /* 0x000fe40007f9e0ff */
[----:B------:R-:W-:-:S02]  /*8e60*/  LEA.HI.X.SX32 R139, R45, R55, 0x1, P5 ;  /* 0x000000372d8b7211 */ /* 0x000fc400028f0eff */
[C---:B------:R-:W-:Y:S02]  /*8e70*/  IADD3 R45, P5, PT, R11.reuse, R42, RZ ;  /* 0x0000002a0b2d7210 */ /* 0x040fe40007fbe0ff */
[----:B------:R-:W-:Y:S02]  /*8e80*/  LEA.HI.X.SX32 R141, R46, R55, 0x1, P4 ;  /* 0x000000372e8d7211 */ /* 0x000fe400020f0eff */
[C---:B------:R-:W-:Y:S02]  /*8e90*/  IADD3 R136, P4, PT, R11.reuse, R43, RZ ;  /* 0x0000002b0b887210 */ /* 0x040fe40007f9e0ff */
[----:B------:R-:W-:Y:S02]  /*8ea0*/  LEA.HI.X.SX32 R46, R42, R55, 0x1, P5 ;  /* 0x000000372a2e7211 */ /* 0x000fe400028f0eff */
[C---:B------:R-:W-:Y:S02]  /*8eb0*/  IADD3 R51, P5, PT, R11.reuse, R38, RZ ;  /* 0x000000260b337210 */ /* 0x040fe40007fbe0ff */
[----:B------:R-:W-:-:S02]  /*8ec0*/  IADD3 R148, P6, PT, R11, R50, RZ ;  /* 0x000000320b947210 */ /* 0x000fc40007fde0ff */
[----:B------:R-:W-:Y:S02]  /*8ed0*/  LEA.HI.X.SX32 R43, R43, R55, 0x1, P4 ;  /* 0x000000372b2b7211 */ /* 0x000fe400020f0eff */
[C---:B------:R-:W-:Y:S02]  /*8ee0*/  IADD3 R49, P4, PT, R11.reuse, R39, RZ ;  /* 0x000000270b317210 */ /* 0x040fe40007f9e0ff */
[-C--:B------:R-:W-:Y:S02]  /*8ef0*/  LEA.HI.X.SX32 R52, R38, R55.reuse, 0x1, P5 ;  /* 0x0000003726347211 */ /* 0x080fe400028f0eff */
[----:B------:R-:W-:Y:S02]  /*8f00*/  LEA.HI.X.SX32 R149, R50, R55, 0x1, P6 ;  /* 0x0000003732957211 */ /* 0x000fe400030f0eff */
[----:B------:R-:W-:Y:S02]  /*8f10*/  IADD3 R59, P5, PT, R11, R35, RZ ;  /* 0x000000230b3b7210 */ /* 0x000fe40007fbe0ff */
[----:B------:R-:W-:Y:S01]  /*8f20*/  LEA.HI.X.SX32 R50, R39, R55, 0x1, P4 ;  /* 0x0000003727327211 */ /* 0x000fe200020f0eff */
[----:B------:R-:W-:Y:S01]  /*8f30*/  IMAD.SHL.U32 R39, R138, 0x4, RZ ;  /* 0x000000048a277824 */ /* 0x000fe200078e00ff */
[----:B------:R-:W-:-:S02]  /*8f40*/  IADD3 R57, P4, PT, R11, R36, RZ ;  /* 0x000000240b397210 */ /* 0x000fc40007f9e0ff */
[----:B------:R-:W-:Y:S02]  /*8f50*/  IADD3 R142, P6, PT, R11, R47, RZ ;  /* 0x0000002f0b8e7210 */ /* 0x000fe40007fde0ff */
[-C--:B------:R-:W-:Y:S02]  /*8f60*/  LEA.HI.X.SX32 R64, R35, R55.reuse, 0x1, P5 ;  /* 0x0000003723407211 */ /* 0x080fe400028f0eff */
[C---:B------:R-:W-:Y:S01]  /*8f70*/  IADD3 R133, P5, PT, R11.reuse, R32, RZ ;  /* 0x000000200b857210 */ /* 0x040fe20007fbe0ff */
[----:B------:R-:W-:Y:S01]  /*8f80*/  IMAD.SHL.U32 R35, R142, 0x4, RZ ;  /* 0x000000048e237824 */ /* 0x000fe200078e00ff */
[----:B------:R-:W-:Y:S02]  /*8f90*/  LEA.HI.X.SX32 R60, R36, R55, 0x1, P4 ;  /* 0x00000037243c7211 */ /* 0x000fe400020f0eff */
[----:B------:R-:W-:Y:S02]  /*8fa0*/  IADD3 R63, P4, PT, R11, R33, RZ ;  /* 0x000000210b3f7210 */ /* 0x000fe40007f9e0ff */
[----:B------:R-:W-:-:S02]  /*8fb0*/  LEA.HI.X.SX32 R143, R47, R55, 0x1, P6 ;  /* 0x000000372f8f7211 */ /* 0x000fc400030f0eff */
[C---:B------:R-:W-:Y:S02]  /*8fc0*/  IADD3 R137, P6, PT, R11.reuse, R44, RZ ;  /* 0x0000002c0b897210 */ /* 0x040fe40007fde0ff */
[----:B------:R-:W-:Y:S02]  /*8fd0*/  LEA.HI.X.SX32 R74, R32, R55, 0x1, P5 ;  /* 0x00000037204a7211 */ /* 0x000fe400028f0eff */
[----:B------:R-:W-:Y:S02]  /*8fe0*/  IADD3 R81, P5, PT, R11, R29, RZ ;  /* 0x0000001d0b517210 */ /* 0x000fe40007fbe0ff */
[-C--:B------:R-:W-:Y:S01]  /*8ff0*/  LEA.HI.X.SX32 R134, R33, R55.reuse, 0x1, P4 ;  /* 0x0000003721867211 */ /* 0x080fe200020f0eff */
[----:B------:R-:W-:Y:S01]  /*9000*/  IMAD.SHL.U32 R33, R144, 0x4, RZ ;  /* 0x0000000490217824 */ /* 0x000fe200078e00ff */
[----:B------:R-:W-:Y:S02]  /*9010*/  IADD3 R77, P4, PT, R11, R30, RZ ;  /* 0x0000001e0b4d7210 */ /* 0x000fe40007f9e0ff */
[----:B------:R-:W-:-:S02]  /*9020*/  LEA.HI.X.SX32 R44, R44, R55, 0x1, P6 ;  /* 0x000000372c2c7211 */ /* 0x000fc400030f0eff */
[----:B------:R-:W-:Y:S02]  /*9030*/  IADD3 R47, P6, PT, R11, R41, RZ ;  /* 0x000000290b2f7210 */ /* 0x000fe40007fde0ff */
[-C--:B------:R-:W-:Y:S01]  /*9040*/  LEA.HI.X.SX32 R80, R29, R55.reuse, 0x1, P5 ;  /* 0x000000371d507211 */ /* 0x080fe200028f0eff */
[----:B------:R-:W-:Y:S01]  /*9050*/  IMAD.SHL.U32 R29, R148, 0x4, RZ ;  /* 0x00000004941d7824 */ /* 0x000fe200078e00ff */
[C---:B------:R-:W-:Y:S02]  /*9060*/  IADD3 R87, P5, PT, R11.reuse, R26, RZ ;  /* 0x0000001a0b577210 */ /* 0x040fe40007fbe0ff */
[----:B------:R-:W-:Y:S02]  /*9070*/  LEA.HI.X.SX32 R132, R30, R55, 0x1, P4 ;  /* 0x000000371e847211 */ /* 0x000fe400020f0eff */
[----:B------:R-:W-:Y:S02]  /*9080*/  IADD3 R85, P4, PT, R11, R27, RZ ;  /* 0x0000001b0b557210 */ /* 0x000fe40007f9e0ff */
[----:B------:R-:W-:Y:S01]  /*9090*/  LEA.HI.X.SX32 R48, R41, R55, 0x1, P6 ;  /* 0x0000003729307211 */ /* 0x000fe200030f0eff */
[----:B------:R-:W-:Y:S01]  /*90a0*/  IMAD.SHL.U32 R41, R137, 0x4, RZ ;  /* 0x0000000489297824 */ /* 0x000fe200078e00ff */
[----:B------:R-:W-:-:S02]  /*90b0*/  IADD3 R135, P6, PT, R11, R37, RZ ;  /* 0x000000250b877210 */ /* 0x000fc40007fde0ff */
[----:B------:R-:W-:Y:S02]  /*90c0*/  LEA.HI.X.SX32 R86, R26, R55, 0x1, P5 ;  /* 0x000000371a567211 */ /* 0x000fe400028f0eff */
[----:B------:R-:W-:Y:S02]  /*90d0*/  IADD3 R93, P5, PT, R11, R23, RZ ;  /* 0x000000170b5d7210 */ /* 0x000fe40007fbe0ff */
[-C--:B------:R-:W-:Y:S01]  /*90e0*/  LEA.HI.X.SX32 R84, R27, R55.reuse, 0x1, P4 ;  /* 0x000000371b547211 */ /* 0x080fe200020f0eff */
[----:B------:R-:W-:Y:S01]  /*90f0*/  IMAD.SHL.U32 R27, R150, 0x4, RZ ;  /* 0x00000004961b7824 */ /* 0x000fe200078e00ff */
[----:B------:R-:W-:Y:S02]  /*9100*/  IADD3 R91, P4, PT, R11, R24, RZ ;  /* 0x000000180b5b7210 */ /* 0x000fe40007f9e0ff */
[----:B------:R-:W-:Y:S01]  /*9110*/  LEA.HI.X.SX32 R58, R37, R55, 0x1, P6 ;  /* 0x00000037253a7211 */ /* 0x000fe200030f0eff */
[----:B------:R-:W-:Y:S01]  /*9120*/  IMAD.SHL.U32 R37, R140, 0x4, RZ ;  /* 0x000000048c257824 */ /* 0x000fe200078e00ff */
[----:B------:R-:W-:-:S02]  /*9130*/  IADD3 R61, P6, PT, R11, R34, RZ ;  /* 0x000000220b3d7210 */ /* 0x000fc40007fde0ff */
[-C--:B------:R-:W-:Y:S01]  /*9140*/  LEA.HI.X.SX32 R92, R23, R55.reuse, 0x1, P5 ;  /* 0x00000037175c7211 */ /* 0x080fe200028f0eff */
[----:B------:R-:W-:Y:S01]  /*9150*/  IMAD R23, R17, R78, RZ ;  /* 0x0000004e11177224 */ /* 0x000fe200078e02ff */
[----:B------:R-:W-:Y:S01]  /*9160*/  LEA R56, P3, R79, UR18, 0x5 ;  /* 0x000000124f387c11 */ /* 0x000fe2000f8628ff */
[----:B------:R-:W-:Y:S01]  /*9170*/  UMOV UR18, UR12 ;  /* 0x0000000c00127c82 */ /* 0x000fe20008000000 */
[C---:B------:R-:W-:Y:S02]  /*9180*/  IADD3 R99, P5, PT, R11.reuse, R20, RZ ;  /* 0x000000140b637210 */ /* 0x040fe40007fbe0ff */
[----:B------:R-:W-:Y:S02]  /*9190*/  LEA.HI.X.SX32 R90, R24, R55, 0x1, P4 ;  /* 0x00000037185a7211 */ /* 0x000fe400020f0eff */
[----:B------:R-:W-:Y:S02]  /*91a0*/  IADD3 R97, P4, PT, R11, R21, RZ ;  /* 0x000000150b617210 */ /* 0x000fe40007f9e0ff */
[----:B------:R-:W-:-:S02]  /*91b0*/  LEA.HI.X.SX32 R66, R34, R55, 0x1, P6 ;  /* 0x0000003722427211 */ /* 0x000fc400030f0eff */
[----:B------:R-:W-:Y:S02]  /*91c0*/  IADD3 R75, P6, PT, R11, R31, RZ ;  /* 0x0000001f0b4b7210 */ /* 0x000fe40007fde0ff */
[----:B------:R-:W-:Y:S02]  /*91d0*/  LEA.HI.X.SX32 R98, R20, R55, 0x1, P5 ;  /* 0x0000003714627211 */ /* 0x000fe400028f0eff */
[----:B------:R-:W-:Y:S01]  /*91e0*/  LEA.HI.X R79, R79, UR19, R70, 0x5, P3 ;  /* 0x000000134f4f7c11 */ /* 0x000fe200098f2c46 */
[----:B------:R-:W-:Y:S01]  /*91f0*/  UMOV UR19, 0x1 ;  /* 0x0000000100137882 */ /* 0x000fe20000000000 */
[----:B------:R-:W-:Y:S02]  /*9200*/  SHF.R.S32.HI R20, RZ, 0x1f, R40 ;  /* 0x0000001fff147819 */ /* 0x000fe40000011428 */
[----:B------:R-:W-:Y:S02]  /*9210*/  IADD3 R101, P3, PT, R40, R15, RZ ;  /* 0x0000000f28657210 */ /* 0x000fe40007f7e0ff */
[----:B------:R-:W-:Y:S01]  /*9220*/  LEA.HI.X.SX32 R96, R21, R55, 0x1, P4 ;  /* 0x0000003715607211 */ /* 0x000fe200020f0eff */
[----:B------:R-:W-:Y:S01]  /*9230*/  IMAD R21, R18, R78, RZ ;  /* 0x0000004e12157224 */ /* 0x000fe200078e02ff */
[----:B------:R-:W-:-:S02]  /*9240*/  IADD3 R105, P4, PT, R40, R13, RZ ;  /* 0x0000000d28697210 */ /* 0x000fc40007f9e0ff */
[----:B------:R-:W-:Y:S01]  /*9250*/  LEA.HI.X.SX32 R76, R31, R55, 0x1, P6 ;  /* 0x000000371f4c7211 */ /* 0x000fe200030f0eff */
[----:B------:R-:W-:Y:S01]  /*9260*/  IMAD.SHL.U32 R31, R146, 0x4, RZ ;  /* 0x00000004921f7824 */ /* 0x000fe200078e00ff */
[----:B------:R-:W-:Y:S02]  /*9270*/  IADD3 R83, P6, PT, R11, R28, RZ ;  /* 0x0000001c0b537210 */ /* 0x000fe40007fde0ff */
[----:B------:R-:W-:Y:S02]  /*9280*/  LEA.HI.X.SX32 R100, R15, R20, 0x1, P3 ;  /* 0x000000140f647211 */ /* 0x000fe400018f0eff */
[C---:B------:R-:W-:Y:S02]  /*9290*/  IADD3 R109, P3, PT, R40.reuse, R10, RZ ;  /* 0x0000000a286d7210 */ /* 0x040fe40007f7e0ff */
[----:B------:R-:W-:Y:S02]  /*92a0*/  LEA.HI.X.SX32 R104, R13, R20, 0x1, P4 ;  /* 0x000000140d687211 */ /* 0x000fe400020f0eff */
[----:B------:R-:W-:-:S02]  /*92b0*/  IADD3 R111, P4, PT, R40, R9, RZ ;  /* 0x00000009286f7210 */ /* 0x000fc40007f9e0ff */
[----:B------:R-:W-:Y:S02]  /*92c0*/  LEA.HI.X.SX32 R82, R28, R55, 0x1, P6 ;  /* 0x000000371c527211 */ /* 0x000fe400030f0eff */
[----:B------:R-:W-:Y:S02]  /*92d0*/  IADD3 R89, P6, PT, R11, R25, RZ ;  /* 0x000000190b597210 */ /* 0x000fe40007fde0ff */
[----:B------:R-:W-:Y:S02]  /*92e0*/  LEA.HI.X.SX32 R108, R10, R20, 0x1, P3 ;  /* 0x000000140a6c7211 */ /* 0x000fe400018f0eff */
[C---:B------:R-:W-:Y:S02]  /*92f0*/  IADD3 R107, P5, PT, R40.reuse, R12, RZ ;  /* 0x0000000c286b7210 */ /* 0x040fe40007fbe0ff */
[----:B------:R-:W-:Y:S02]  /*9300*/  LEA.HI.X.SX32 R110, R9, R20, 0x1, P4 ;  /* 0x00000014096e7211 */ /* 0x000fe400020f0eff */
[----:B------:R-:W-:-:S02]  /*9310*/  IADD3 R117, P4, PT, R40, R7, RZ ;  /* 0x0000000728757210 */ /* 0x000fc40007f9e0ff */
[----:B------:R-:W-:Y:S01]  /*9320*/  LEA.HI.X.SX32 R88, R25, R55, 0x1, P6 ;  /* 0x0000003719587211 */ /* 0x000fe200030f0eff */
[----:B------:R-:W-:Y:S01]  /*9330*/  IMAD R25, R16, R78, RZ ;  /* 0x0000004e10197224 */ /* 0x000fe200078e02ff */
[----:B------:R-:W-:Y:S01]  /*9340*/  IADD3 R95, P6, PT, R11, R22, RZ ;  /* 0x000000160b5f7210 */ /* 0x000fe20007fde0ff */
[----:B------:R-:W-:Y:S01]  /*9350*/  IMAD R11, R19, R78, RZ ;  /* 0x0000004e130b7224 */ /* 0x000fe200078e02ff */
[----:B------:R-:W-:Y:S02]  /*9360*/  LEA.HI.X.SX32 R106, R12, R20, 0x1, P5 ;  /* 0x000000140c6a7211 */ /* 0x000fe400028f0eff */
[----:B------:R-:W-:Y:S02]  /*9370*/  IADD3 R113, P5, PT, R40, R8, RZ ;  /* 0x0000000828717210 */ /* 0x000fe40007fbe0ff */
[----:B------:R-:W-:Y:S02]  /*9380*/  LEA.HI.X.SX32 R116, R7, R20, 0x1, P4 ;  /* 0x0000001407747211 */ /* 0x000fe400020f0eff */
[----:B------:R-:W-:-:S02]  /*9390*/  SHF.R.S32.HI R7, RZ, 0x1f, R242 ;  /* 0x0000001fff077819 */ /* 0x000fc400000114f2 */
[----:B------:R-:W-:Y:S01]  /*93a0*/  LEA.HI.X.SX32 R94, R22, R55, 0x1, P6 ;  /* 0x00000037165e7211 */ /* 0x000fe200030f0eff */
[----:B------:R-:W-:Y:S01]  /*93b0*/  IMAD.SHL.U32 R55, R135, 0x4, RZ ;  /* 0x0000000487377824 */ /* 0x000fe200078e00ff */
[----:B------:R-:W-:Y:S02]  /*93c0*/  LEA.HI.X.SX32 R112, R8, R20, 0x1, P5 ;  /* 0x0000001408707211 */ /* 0x000fe400028f0eff */
[----:B------:R-:W-:Y:S02]  /*93d0*/  LEA R24, P6, R67, UR16, 0x5 ;  /* 0x0000001043187c11 */ /* 0x000fe4000f8c28ff */
[C---:B------:R-:W-:Y:S02]  /*93e0*/  IADD3 R119, P5, PT, R40.reuse, R6, RZ ;  /* 0x0000000628777210 */ /* 0x040fe40007fbe0ff */
[----:B------:R-:W-:Y:S02]  /*93f0*/  IADD3 R123, P4, PT, R40, R4, RZ ;  /* 0x00000004287b7210 */ /* 0x000fe40007f9e0ff */
[----:B------:R-:W-:-:S02]  /*9400*/  LEA.HI R7, R7, R242, RZ, 0x5 ;  /* 0x000000f207077211 */ /* 0x000fc400078f28ff */
[----:B------:R-:W-:Y:S01]  /*9410*/  LEA.HI.X R67, R67, UR17, R73, 0x5, P6 ;  /* 0x0000001143437c11 */ /* 0x000fe2000b0f2c49 */
[----:B------:R-:W-:Y:S01]  /*9420*/  IMAD.SHL.U32 R73, R133, 0x4, RZ ;  /* 0x0000000485497824 */ /* 0x000fe200078e00ff */
[-C--:B------:R-:W-:Y:S02]  /*9430*/  LEA.HI.X.SX32 R118, R6, R20.reuse, 0x1, P5 ;  /* 0x0000001406767211 */ /* 0x080fe400028f0eff */
[----:B------:R-:W-:Y:S01]  /*9440*/  LEA.HI.X.SX32 R122, R4, R20, 0x1, P4 ;  /* 0x00000014047a7211 */ /* 0x000fe200020f0eff */
[----:B------:R-:W-:Y:S01]  /*9450*/  IMAD.MOV.U32 R4, RZ, RZ, RZ ;  /* 0x000000ffff047224 */ /* 0x000fe200078e00ff */
[C---:B------:R-:W-:Y:S02]  /*9460*/  IADD3 R103, P6, PT, R40.reuse, R14, RZ ;  /* 0x0000000e28677210 */ /* 0x040fe40007fde0ff */
[C---:B------:R-:W-:Y:S02]  /*9470*/  IADD3 R127, P4, PT, R40.reuse, R21, RZ ;  /* 0x00000015287f7210 */ /* 0x040fe40007f9e0ff */
[----:B------:R-:W-:-:S02]  /*9480*/  IADD3 R129, P5, PT, R40, R23, RZ ;  /* 0x0000001728817210 */ /* 0x000fc40007fbe0ff */
[----:B------:R-:W-:Y:S02]  /*9490*/  SHF.R.S32.HI R7, RZ, 0x5, R7 ;  /* 0x00000005ff077819 */ /* 0x000fe40000011407 */
[----:B------:R-:W-:Y:S02]  /*94a0*/  SHF.L.U64.HI R74, R133, 0x2, R74 ;  /* 0x00000002854a7819 */ /* 0x000fe4000001024a */
[-C--:B------:R-:W-:Y:S02]  /*94b0*/  LEA.HI.X.SX32 R102, R14, R20.reuse, 0x1, P6 ;  /* 0x000000140e667211 */ /* 0x080fe400030f0eff */
[-C--:B------:R-:W-:Y:S02]  /*94c0*/  LEA.HI.X.SX32 R126, R21, R20.reuse, 0x1, P4 ;  /* 0x00000014157e7211 */ /* 0x080fe400020f0eff */
[----:B------:R-:W-:Y:S02]  /*94d0*/  LEA.HI.X.SX32 R128, R23, R20, 0x1, P5 ;  /* 0x0000001417807211 */ /* 0x000fe400028f0eff */
[----:B------:R-:W-:-:S02]  /*94e0*/  VIMNMX R133, PT, PT, R7, 0x2, !PT ;  /* 0x0000000207857848 */ /* 0x000fc40007fe0100 */
[----:B------:R-:W-:Y:S02]  /*94f0*/  SHF.L.U64.HI R42, R137, 0x2, R44 ;  /* 0x00000002892a7819 */ /* 0x000fe4000001022c */
[C---:B------:R-:W-:Y:S01]  /*9500*/  SHF.L.U64.HI R44, R136.reuse, 0x2, R43 ;  /* 0x00000002882c7819 */ /* 0x040fe2000001022b */
[----:B------:R-:W-:Y:S01]  /*9510*/  IMAD.SHL.U32 R43, R136, 0x4, RZ ;  /* 0x00000004882b7824 */ /* 0x000fe200078e00ff */
        /* <DEDUP_REMOVED lines=64> */
[----:B------:R-:W-:Y:S01]  /*9920*/  SHF.L.U64.HI R26, R152, 0x2, R153 ;  /* 0x00000002981a7819 */ /* 0x000fe20000010299 */
[----:B------:R-:W-:Y:S01]  /*9930*/  VIADD R132, R7, 0xfffffff8 ;  /* 0xfffffff807847836 */ /* 0x000fe20000000000 */
[----:B------:R-:W-:Y:S01]  /*9940*/  SHF.L.U64.HI R28, R150, 0x2, R151 ;  /* 0x00000002961c7819 */ /* 0x000fe20000010297 */
[----:B------:R-:W-:Y:S01]  /*9950*/  VIADD R133, R133, 0xffffffff ;  /* 0xffffffff85857836 */ /* 0x000fe20000000000 */
[----:B------:R-:W-:-:S02]  /*9960*/  SHF.L.U64.HI R30, R148, 0x2, R149 ;  /* 0x00000002941e7819 */ /* 0x000fc40000010295 */
[----:B------:R-:W-:Y:S02]  /*9970*/  SHF.L.U64.HI R32, R146, 0x2, R147 ;  /* 0x0000000292207819 */ /* 0x000fe40000010293 */
[----:B------:R-:W-:Y:S02]  /*9980*/  SHF.L.U64.HI R34, R144, 0x2, R145 ;  /* 0x0000000290227819 */ /* 0x000fe40000010291 */
[----:B------:R-:W-:Y:S02]  /*9990*/  SHF.L.U64.HI R36, R142, 0x2, R143 ;  /* 0x000000028e247819 */ /* 0x000fe4000001028f */
[----:B------:R-:W-:Y:S02]  /*99a0*/  SHF.L.U64.HI R38, R140, 0x2, R141 ;  /* 0x000000028c267819 */ /* 0x000fe4000001028d */
[----:B------:R-:W-:Y:S02]  /*99b0*/  SHF.L.U64.HI R58, R135, 0x2, R58 ;  /* 0x00000002873a7819 */ /* 0x000fe4000001023a */
[----:B--2---:R-:W-:-:S04]  /*99c0*/  IADD3 R115, P3, PT, R40, R154, RZ ;  /* 0x0000009a28737210 */ /* 0x004fc80007f7e0ff */
[-C--:B------:R-:W-:Y:S02]  /*99d0*/  LEA.HI.X.SX32 R114, R154, R20.reuse, 0x1, P3 ;  /* 0x000000149a727211 */ /* 0x080fe400018f0eff */
[C---:B------:R-:W-:Y:S02]  /*99e0*/  IADD3 R121, P3, PT, R40.reuse, R5, RZ ;  /* 0x0000000528797210 */ /* 0x040fe40007f7e0ff */
[C---:B------:R-:W-:Y:S01]  /*99f0*/  SHF.L.U64.HI R114, R115.reuse, 0x2, R114 ;  /* 0x0000000273727819 */ /* 0x040fe20000010272 */
[----:B------:R-:W-:Y:S01]  /*9a00*/  IMAD.SHL.U32 R115, R115, 0x4, RZ ;  /* 0x0000000473737824 */ /* 0x000fe200078e00ff */
[-C--:B------:R-:W-:Y:S02]  /*9a10*/  LEA.HI.X.SX32 R120, R5, R20.reuse, 0x1, P3 ;  /* 0x0000001405787211 */ /* 0x080fe400018f0eff */
[----:B------:R-:W-:Y:S02]  /*9a20*/  IADD3 R125, P3, PT, R40, R11, RZ ;  /* 0x0000000b287d7210 */ /* 0x000fe40007f7e0ff */
[C---:B------:R-:W-:Y:S01]  /*9a30*/  SHF.L.U64.HI R120, R121.reuse, 0x2, R120 ;  /* 0x0000000279787819 */ /* 0x040fe20000010278 */
[----:B------:R-:W-:Y:S01]  /*9a40*/  IMAD.SHL.U32 R121, R121, 0x4, RZ ;  /* 0x0000000479797824 */ /* 0x000fe200078e00ff */
[----:B------:R-:W-:-:S02]  /*9a50*/  LEA.HI.X.SX32 R124, R11, R20, 0x1, P3 ;  /* 0x000000140b7c7211 */ /* 0x000fc400018f0eff */
[----:B------:R-:W-:Y:S02]  /*9a60*/  IADD3 R131, P3, PT, R40, R25, RZ ;  /* 0x0000001928837210 */ /* 0x000fe40007f7e0ff */
[C---:B------:R-:W-:Y:S01]  /*9a70*/  SHF.L.U64.HI R124, R125.reuse, 0x2, R124 ;  /* 0x000000027d7c7819 */ /* 0x040fe2000001027c */
[----:B------:R-:W-:Y:S01]  /*9a80*/  IMAD.SHL.U32 R125, R125, 0x4, RZ ;  /* 0x000000047d7d7824 */ /* 0x000fe200078e00ff */
[----:B------:R-:W-:Y:S01]  /*9a90*/  LEA.HI.X.SX32 R130, R25, R20, 0x1, P3 ;  /* 0x0000001419827211 */ /* 0x000fe200018f0eff */
[----:B------:R-:W-:Y:S01]  /*9aa0*/  IMAD.SHL.U32 R25, R152, 0x4, RZ ;  /* 0x0000000498197824 */ /* 0x000fe200078e00ff */
[----:B------:R-:W-:Y:S02]  /*9ab0*/  SHF.L.U64.HI R40, R138, 0x2, R139 ;  /* 0x000000028a287819 */ /* 0x000fe4000001028b */
[C---:B------:R-:W-:Y:S01]  /*9ac0*/  SHF.L.U64.HI R130, R131.reuse, 0x2, R130 ;  /* 0x0000000283827819 */ /* 0x040fe20000010282 */
[----:B------:R-:W-:-:S07]  /*9ad0*/  IMAD.SHL.U32 R131, R131, 0x4, RZ ;  /* 0x0000000483837824 */ /* 0x000fce00078e00ff */
.L_x_10:
[----:B------:R-:W-:Y:S01]  /*9ae0*/  UIADD3 UR5, UPT, UPT, UR5, 0x1, URZ ;  /* 0x0000000105057890 */ /* 0x000fe2000fffe0ff */
[----:B------:R-:W-:-:S04]  /*9af0*/  DEPBAR.LE SB0, 0xc ;  /* 0x000083000000791a */ /* 0x000fc80000000000 */
[----:B------:R-:W-:Y:S01]  /*9b00*/  ULEA UR12, UR19, UR10, 0x3 ;  /* 0x0000000a130c7291 */ /* 0x000fe2000f8e18ff */
[----:B------:R-:W-:Y:S01]  /*9b10*/  IMAD.U32 R4, R4, -0x80000000, RZ ;  /* 0x8000000004047824 */ /* 0x000fe200078e00ff */
[----:B------:R-:W-:Y:S02]  /*9b20*/  UISETP.GT.AND UP1, UPT, UR5, 0x7, UPT ;  /* 0x000000070500788c */ /* 0x000fe4000bf24270 */
[----:B------:R-:W-:Y:S02]  /*9b30*/  UIADD3 UR12, UPT, UPT, UR12, 0x30000, URZ ;  /* 0x000300000c0c7890 */ /* 0x000fe4000fffe0ff */
[----:B------:R-:W-:Y:S01]  /*9b40*/  USEL UR5, UR5, URZ, !UP1 ;  /* 0x000000ff05057287 */ /* 0x000fe2000c800000 */
[----:B------:R-:W-:Y:S06]  /*9b50*/  BAR.SYNC.DEFER_BLOCKING 0x0 ;  /* 0x0000000000007b1d */ /* 0x000fec0000010000 */
[----:B------:R-:W-:Y:S05]  /*9b60*/  @P1 BRA `(.L_x_8) ;  /* 0x0000000000a01947 */ /* 0x000fea0003800000 */
[----:B------:R-:W-:Y:S02]  /*9b70*/  ULEA UR8, UR5, UR10, 0xd ;  /* 0x0000000a05087291 */ /* 0x000fe4000f8e68ff */
[----:B------:R-:W-:Y:S02]  /*9b80*/  ULEA UR4, UR5, UR10, 0xe ;  /* 0x0000000a05047291 */ /* 0x000fe4000f8e70ff */
[----:B------:R-:W-:Y:S02]  /*9b90*/  UIADD3 UR8, UPT, UPT, UR8, 0x20000, URZ ;  /* 0x0002000008087890 */ /* 0x000fe4000fffe0ff */
[----:B------:R-:W-:Y:S02]  /*9ba0*/  USHF.R.U32.HI UR4, URZ, 0x4, UR4 ;  /* 0x00000004ff047899 */ /* 0x000fe40008011604 */
[----:B------:R-:W-:Y:S02]  /*9bb0*/  USHF.R.U32.HI UR8, URZ, 0x4, UR8 ;  /* 0x00000004ff087899 */ /* 0x000fe40008011608 */
[----:B------:R-:W-:-:S02]  /*9bc0*/  USGXT.U32 UR16, UR4, 0xe ;  /* 0x0000000e0410789a */ /* 0x000fc40008000000 */
[----:B------:R-:W-:Y:S02]  /*9bd0*/  USGXT.U32 UR14, UR8, 0xe ;  /* 0x0000000e080e789a */ /* 0x000fe40008000000 */
[----:B------:R-:W-:Y:S01]  /*9be0*/  UIADD3 UR26, UP2, UPT, UR16, 0x2, URZ ;  /* 0x00000002101a7890 */ /* 0x000fe2000ff5e0ff */
[----:B------:R-:W-:Y:S01]  /*9bf0*/  UMOV UR8, URZ ;  /* 0x000000ff00087c82 */ /* 0x000fe20008000000 */
[----:B------:R-:W-:Y:S01]  /*9c00*/  UIADD3 UR24, UP1, UPT, UR14, 0x2, URZ ;  /* 0x000000020e187890 */ /* 0x000fe2000ff3e0ff */
[----:B------:R-:W-:Y:S01]  /*9c10*/  UMOV UR4, URZ ;  /* 0x000000ff00047c82 */ /* 0x000fe20008000000 */
[----:B------:R-:W-:Y:S02]  /*9c20*/  UIADD3.X UR27, UPT, UPT, UR8, 0x40004040, URZ, UP2, !UPT ;  /* 0x40004040081b7890 */ /* 0x000fe400097fe4ff */
[----:B------:R-:W-:Y:S01]  /*9c30*/  UIADD3 UR28, UP3, UPT, UR26, 0x2, URZ ;  /* 0x000000021a1c7890 */ /* 0x000fe2000ff7e0ff */
[----:B------:R-:W-:Y:S01]  /*9c40*/  UMOV UR8, UR12 ;  /* 0x0000000c00087c82 */ /* 0x000fe20008000000 */
[----:B------:R-:W-:Y:S01]  /*9c50*/  UMOV UR9, URZ ;  /* 0x000000ff00097c82 */ /* 0x000fe20008000000 */
[----:B------:R-:W-:-:S02]  /*9c60*/  UIADD3.X UR25, UPT, UPT, UR4, 0x40004040, URZ, UP1, !UPT ;  /* 0x4000404004197890 */ /* 0x000fc40008ffe4ff */
[----:B------:R-:W-:Y:S01]  /*9c70*/  UIADD3.X UR29, UPT, UPT, UR27, URZ, URZ, UP3, !UPT ;  /* 0x000000ff1b1d7290 */ /* 0x000fe20009ffe4ff */
[----:B------:R-:W-:Y:S01]  /*9c80*/  UMOV UR4, UR8 ;  /* 0x0000000800047c82 */ /* 0x000fe20008000000 */
[----:B------:R-:W-:Y:S02]  /*9c90*/  UIADD3 UR8, UP1, UPT, UR24, 0x2, URZ ;  /* 0x0000000218087890 */ /* 0x000fe4000ff3e0ff */
[----:B------:R-:W-:Y:S02]  /*9ca0*/  UIADD3 UR32, UP2, UPT, UR26, 0x4, URZ ;  /* 0x000000041a207890 */ /* 0x000fe4000ff5e0ff */
[----:B------:R-:W-:Y:S02]  /*9cb0*/  UIADD3 UR30, UP3, UPT, UR24, 0x4, URZ ;  /* 0x00000004181e7890 */ /* 0x000fe4000ff7e0ff */
[----:B------:R-:W-:Y:S02]  /*9cc0*/  UIADD3.X UR9, UPT, UPT, UR25, URZ, URZ, UP1, !UPT ;  /* 0x000000ff19097290 */ /* 0x000fe40008ffe4ff */
[----:B------:R-:W-:-:S02]  /*9cd0*/  UIADD3.X UR33, UPT, UPT, UR27, URZ, URZ, UP2, !UPT ;  /* 0x000000ff1b217290 */ /* 0x000fc400097fe4ff */
[----:B------:R-:W-:Y:S01]  /*9ce0*/  UIADD3.X UR31, UPT, UPT, UR25, URZ, URZ, UP3, !UPT ;  /* 0x000000ff191f7290 */ /* 0x000fe20009ffe4ff */
[----:B------:R-:W-:Y:S01]  /*9cf0*/  UMOV UR34, 0x0 ;  /* 0x0000000000227882 */ /* 0x000fe20000000000 */
[----:B------:R-:W-:Y:S01]  /*9d00*/  UMOV UR35, 0x4200910 ;  /* 0x0420091000237882 */ /* 0x000fe20000000000 */
[----:B------:R-:W-:Y:S01]  /*9d10*/  UMOV UR17, 0x40004040 ;  /* 0x4000404000117882 */ /* 0x000fe20000000000 */
[----:B------:R-:W-:Y:S01]  /*9d20*/  UMOV UR15, 0x40004040 ;  /* 0x40004040000f7882 */ /* 0x000fe20000000000 */
[----:B------:R-:W-:Y:S01]  /*9d30*/  UMOV UR36, 0x0 ;  /* 0x0000000000247882 */ /* 0x000fe20000000000 */
[----:B------:R-:W-:Y:S01]  /*9d40*/  UMOV UR37, 0x4200910 ;  /* 0x0420091000257882 */ /* 0x000fe20000000000 */
[----:B------:R-:W-:Y:S01]  /*9d50*/  UMOV UR38, 0x0 ;  /* 0x0000000000267882 */ /* 0x000fe20000000000 */
[----:B------:R-:W-:Y:S01]  /*9d60*/  UMOV UR39, 0x4200910 ;  /* 0x0420091000277882 */ /* 0x000fe20000000000 */
[----:B------:R1:W-:Y:S01]  /*9d70*/  UTCHMMA gdesc[UR14], gdesc[UR16], tmem[UR21], tmem[UR34], idesc[UR35], UPT ;  /* 0x00ff22100e0075ea */ /* 0x0003e2000b800015 */
[----:B------:R-:W-:Y:S01]  /*9d80*/  UMOV UR40, 0x0 ;  /* 0x0000000000287882 */ /* 0x000fe20000000000 */
[----:B------:R-:W-:Y:S01]  /*9d90*/  UMOV UR41, 0x4200910 ;  /* 0x0420091000297882 */ /* 0x000fe20000000000 */
[----:B------:R1:W-:Y:S01]  /*9da0*/  UTCHMMA gdesc[UR24], gdesc[UR26], tmem[UR21], tmem[UR36], idesc[UR37], UPT ;  /* 0x00ff241a180075ea */ /* 0x0003e2000b800015 */
[----:B------:R1:W-:Y:S01]  /*9db0*/  UTCHMMA gdesc[UR8], gdesc[UR28], tmem[UR21], tmem[UR38], idesc[UR39], UPT ;  /* 0x00ff261c080075ea */ /* 0x0003e2000b800015 */
[----:B------:R1:W-:Y:S01]  /*9dc0*/  UTCHMMA gdesc[UR30], gdesc[UR32], tmem[UR21], tmem[UR40], idesc[UR41], UPT ;  /* 0x00ff28201e0075ea */ /* 0x0003e2000b800015 */
[----:B------:R1:W-:Y:S01]  /*9dd0*/  UTCBAR [UR4], URZ ;  /* 0x000000ff040073e9 */ /* 0x0003e200080000ff */
[----:B------:R-:W-:Y:S01]  /*9de0*/  NOP ;  /* 0x0000000000007918 */ /* 0x000fe20000000000 */
.L_x_8:
[----:B------:R-:W2:Y:S01]  /*9df0*/  SYNCS.PHASECHK.TRANS64.TRYWAIT P4, [UR18], R4 ;  /* 0x00000004ff0075a7 */ /* 0x000ea20008081112 */
[----:B------:R-:W-:Y:S01]  /*9e00*/  ISETP.LE.AND P3, PT, R132, UR7, PT ;  /* 0x0000000784007c0c */ /* 0x000fe2000bf63270 */
[----:B-1----:R-:W-:Y:S01]  /*9e10*/  UMOV UR4, UR6 ;  /* 0x0000000600047c82 */ /* 0x002fe20008000000 */
[----:B--2---:R-:W-:Y:S11]  /*9e20*/  @!P4 BRA `(.L_x_9) ;  /* 0x0000003000d4c947 */ /* 0x004ff60003800000 */
.L_x_16:
[----:B------:R-:W-:Y:S01]  /*9e30*/  ISETP.GE.AND P4, PT, R3, UR13, PT ;  /* 0x0000000d03007c0c */ /* 0x000fe2000bf86270 */
[----:B------:R-:W-:Y:S01]  /*9e40*/  BAR.SYNC.DEFER_BLOCKING 0x0 ;  /* 0x0000000000007b1d */ /* 0x000fe20000010000 */
[----:B------:R-:W-:Y:S01]  /*9e50*/  UIADD3 UR20, UPT, UPT, UR20, 0x1, URZ ;  /* 0x0000000114147890 */ /* 0x000fe2000fffe0ff */
[----:B------:R-:W-:Y:S01]  /*9e60*/  ISETP.GE.AND P6, PT, R223, UR13, PT ;  /* 0x0000000ddf007c0c */ /* 0x000fe2000bfc6270 */
[----:B------:R-:W-:Y:S01]  /*9e70*/  UIADD3 UR7, UPT, UPT, UR7, 0x1, URZ ;  /* 0x0000000107077890 */ /* 0x000fe2000fffe0ff */
[----:B------:R-:W-:Y:S01]  /*9e80*/  SEL R4, RZ, 0x4, P4 ;  /* 0x00000004ff047807 */ /* 0x000fe20002000000 */
[----:B------:R-:W-:Y:S01]  /*9e90*/  UISETP.GT.AND UP1, UPT, UR20, 0x7, UPT ;  /* 0x000000071400788c */ /* 0x000fe2000bf24270 */
[----:B------:R-:W-:Y:S01]  /*9ea0*/  ISETP.GE.AND P4, PT, R224, UR13, PT ;  /* 0x0000000de0007c0c */ /* 0x000fe2000bf86270 */
[----:B------:R-:W-:Y:S01]  /*9eb0*/  UIADD3 UR19, UPT, UPT, UR19, 0x1, URZ ;  /* 0x0000000113137890 */ /* 0x000fe2000fffe0ff */
[----:B------:R-:W-:Y:S01]  /*9ec0*/  SEL R4, R4, RZ, !P3 ;  /* 0x000000ff04047207 */ /* 0x000fe20005800000 */
[----:B------:R-:W-:Y:S01]  /*9ed0*/  USEL UR20, UR20, URZ, !UP1 ;  /* 0x000000ff14147287 */ /* 0x000fe2000c800000 */
[----:B------:R-:W-:Y:S01]  /*9ee0*/  SEL R5, RZ, 0x4, P4 ;  /* 0x00000004ff057807 */ /* 0x000fe20002000000 */
[----:B------:R-:W1:Y:S01]  /*9ef0*/  S2R R14, SR_TID.X ;  /* 0x00000000000e7919 */ /* 0x000e620000002100 */
[----:B------:R-:W-:Y:S01]  /*9f00*/  ISETP.NE.U32.AND P5, PT, R4, RZ, PT ;  /* 0x000000ff0400720c */ /* 0x000fe20003fa5070 */
[----:B------:R-:W-:Y:S01]  /*9f10*/  ULEA UR6, UR20, UR10, 0xd ;  /* 0x0000000a14067291 */ /* 0x000fe2000f8e68ff */
[----:B------:R-:W-:Y:S01]  /*9f20*/  IADD3 R4, P4, PT, R24, R123, RZ ;  /* 0x0000007b18047210 */ /* 0x000fe20007f9e0ff */
[----:B------:R-:W-:Y:S01]  /*9f30*/  UISETP.GT.AND UP1, UPT, UR19, 0x1, UPT ;  /* 0x000000011300788c */ /* 0x000fe2000bf24270 */
[----:B------:R-:W-:Y:S01]  /*9f40*/  SEL R6, R5, RZ, !P3 ;  /* 0x000000ff05067207 */ /* 0x000fe20005800000 */
[----:B------:R-:W-:Y:S01]  /*9f50*/  UMOV UR18, UR12 ;  /* 0x0000000c00127c82 */ /* 0x000fe20008000000 */
[----:B------:R-:W-:Y:S01]  /*9f60*/  SEL R7, RZ, 0x4, P6 ;  /* 0x00000004ff077807 */ /* 0x000fe20003000000 */
[----:B------:R-:W-:Y:S01]  /*9f70*/  IMAD.X R5, R67, 0x1, R122, P4 ;  /* 0x0000000143057824 */ /* 0x000fe200020e067a */
[----:B------:R-:W-:Y:S01]  /*9f80*/  ISETP.NE.U32.AND P4, PT, R6, RZ, PT ;  /* 0x000000ff0600720c */ /* 0x000fe20003f85070 */
[----:B------:R-:W-:Y:S01]  /*9f90*/  VIADD R11, R54, UR6 ;  /* 0x00000006360b7c36 */ /* 0x000fe20008000000 */
[----:B------:R-:W-:Y:S01]  /*9fa0*/  SEL R8, R7, RZ, !P3 ;  /* 0x000000ff07087207 */ /* 0x000fe20005800000 */
[----:B------:R-:W-:Y:S01]  /*9fb0*/  VIADD R15, R246, UR6 ;  /* 0x00000006f60f7c36 */ /* 0x000fe20008000000 */
[----:B------:R-:W-:Y:S01]  /*9fc0*/  ISETP.GE.AND P6, PT, R221, UR13, PT ;  /* 0x0000000ddd007c0c */ /* 0x000fe2000bfc6270 */
[----:B------:R-:W-:Y:S01]  /*9fd0*/  VIADD R21, R245, UR6 ;  /* 0x00000006f5157c36 */ /* 0x000fe20008000000 */
[----:B------:R-:W-:Y:S01]  /*9fe0*/  @!PT LDS RZ, [RZ] ;  /* 0x00000000fffff984 */ /* 0x000fe20000000800 */
[----:B------:R-:W-:Y:S01]  /*9ff0*/  @!PT LDS RZ, [RZ] ;  /* 0x00000000fffff984 */ /* 0x000fe20000000800 */
[----:B------:R-:W-:Y:S01]  /*a000*/  @!PT LDS RZ, [RZ] ;  /* 0x00000000fffff984 */ /* 0x000fe20000000800 */
[----:B------:R2:W-:Y:S01]  /*a010*/  LDGSTS.E [R11+0x20000], desc[UR22][R4.64], P5 ;  /* 0x20000000040b7fae */ /* 0x0005e2000a9a1016 */
[----:B------:R-:W-:Y:S01]  /*a020*/  IADD3 R6, P5, PT, R24, R121, RZ ;  /* 0x0000007918067210 */ /* 0x000fe20007fbe0ff */
[----:B------:R-:W-:Y:S01]  /*a030*/  VIADD R23, R243, UR6 ;  /* 0x00000006f3177c36 */ /* 0x000fe20008000000 */
[----:B------:R-:W-:Y:S01]  /*a040*/  SEL R9, RZ, 0x4, P6 ;  /* 0x00000004ff097807 */ /* 0x000fe20003000000 */
[----:B------:R-:W-:Y:S01]  /*a050*/  USEL UR19, UR19, URZ, !UP1 ;  /* 0x000000ff13137287 */ /* 0x000fe2000c800000 */
[----:B------:R-:W-:Y:S01]  /*a060*/  LOP3.LUT R12, R54, 0x10, RZ, 0x3c, !PT ;  /* 0x00000010360c7812 */ /* 0x000fe200078e3cff */
[----:B------:R-:W-:Y:S01]  /*a070*/  IMAD.X R7, R67, 0x1, R120, P5 ;  /* 0x0000000143077824 */ /* 0x000fe200028e0678 */
[----:B------:R-:W-:-:S02]  /*a080*/  ISETP.NE.U32.AND P5, PT, R8, RZ, PT ;  /* 0x000000ff0800720c */ /* 0x000fc40003fa5070 */
[----:B------:R-:W-:Y:S01]  /*a090*/  SEL R10, R9, RZ, !P3 ;  /* 0x000000ff090a7207 */ /* 0x000fe20005800000 */
[----:B------:R-:W-:Y:S01]  /*a0a0*/  VIADD R13, R12, UR6 ;  /* 0x000000060c0d7c36 */ /* 0x000fe20008000000 */
[----:B------:R3:W-:Y:S01]  /*a0b0*/  LDGSTS.E [R11+0x20008], desc[UR22][R6.64], P4 ;  /* 0x20008000060b7fae */ /* 0x0007e2000a1a1016 */
[----:B------:R-:W-:Y:S02]  /*a0c0*/  IADD3 R8, P4, PT, R24, R119, RZ ;  /* 0x0000007718087210 */ /* 0x000fe40007f9e0ff */
[----:B------:R-:W-:-:S03]  /*a0d0*/  ISETP.GE.AND P6, PT, R220, UR13, PT ;  /* 0x0000000ddc007c0c */ /* 0x000fc6000bfc6270 */
[----:B------:R-:W-:Y:S01]  /*a0e0*/  IMAD.X R9, R67, 0x1, R118, P4 ;  /* 0x0000000143097824 */ /* 0x000fe200020e0676 */
[----:B------:R-:W-:Y:S02]  /*a0f0*/  ISETP.NE.U32.AND P4, PT, R10, RZ, PT ;  /* 0x000000ff0a00720c */ /* 0x000fe40003f85070 */
[----:B--2---:R-:W-:Y:S02]  /*a100*/  SEL R5, RZ, 0x4, P6 ;  /* 0x00000004ff057807 */ /* 0x004fe40003000000 */
[----:B------:R2:W-:Y:S01]  /*a110*/  LDGSTS.E [R13+0x20000], desc[UR22][R8.64], P5 ;  /* 0x20000000080d7fae */ /* 0x0005e2000a9a1016 */
[----:B------:R-:W-:Y:S01]  /*a120*/  IADD3 R4, P5, PT, R24, R117, RZ ;  /* 0x0000007518047210 */ /* 0x000fe20007fbe0ff */
[----:B---3--:R-:W-:Y:S01]  /*a130*/  VIADD R11, R252, UR6 ;  /* 0x00000006fc0b7c36 */ /* 0x008fe20008000000 */
[----:B------:R-:W-:Y:S02]  /*a140*/  SEL R6, R5, RZ, !P3 ;  /* 0x000000ff05067207 */ /* 0x000fe40005800000 */
[----:B------:R-:W-:Y:S01]  /*a150*/  ISETP.GE.AND P6, PT, R219, UR13, PT ;  /* 0x0000000ddb007c0c */ /* 0x000fe2000bfc6270 */
[----:B------:R-:W-:Y:S01]  /*a160*/  IMAD.X R5, R67, 0x1, R116, P5 ;  /* 0x0000000143057824 */ /* 0x000fe200028e0674 */
[----:B------:R-:W-:-:S02]  /*a170*/  ISETP.NE.U32.AND P5, PT, R6, RZ, PT ;  /* 0x000000ff0600720c */ /* 0x000fc40003fa5070 */
[----:B------:R-:W-:Y:S02]  /*a180*/  SEL R7, RZ, 0x4, P6 ;  /* 0x00000004ff077807 */ /* 0x000fe40003000000 */
[----:B------:R3:W-:Y:S01]  /*a190*/  LDGSTS.E [R13+0x20008], desc[UR22][R4.64], P4 ;  /* 0x20008000040d7fae */ /* 0x0007e2000a1a1016 */
[----:B------:R-:W-:Y:S02]  /*a1a0*/  IADD3 R6, P4, PT, R24, R115, RZ ;  /* 0x0000007318067210 */ /* 0x000fe40007f9e0ff */
[----:B------:R-:W-:Y:S02]  /*a1b0*/  SEL R10, R7, RZ, !P3 ;  /* 0x000000ff070a7207 */ /* 0x000fe40005800000 */
[----:B------:R-:W-:Y:S01]  /*a1c0*/  ISETP.GE.AND P6, PT, R218, UR13, PT ;  /* 0x0000000dda007c0c */ /* 0x000fe2000bfc6270 */
[----:B------:R-:W-:Y:S01]  /*a1d0*/  IMAD.X R7, R67, 0x1, R114, P4 ;  /* 0x0000000143077824 */ /* 0x000fe200020e0672 */
[----:B------:R-:W-:Y:S02]  /*a1e0*/  ISETP.NE.U32.AND P4, PT, R10, RZ, PT ;  /* 0x000000ff0a00720c */ /* 0x000fe40003f85070 */
[----:B--2---:R-:W-:-:S02]  /*a1f0*/  SEL R9, RZ, 0x4, P6 ;  /* 0x00000004ff097807 */ /* 0x004fc40003000000 */
[----:B------:R2:W-:Y:S01]  /*a200*/  LDGSTS.E [R11+0x20000], desc[UR22][R6.64], P5 ;  /* 0x20000000060b7fae */ /* 0x0005e2000a9a1016 */
[----:B------:R-:W-:Y:S02]  /*a210*/  IADD3 R8, P5, PT, R24, R113, RZ ;  /* 0x0000007118087210 */ /* 0x000fe40007fbe0ff */
[----:B---3--:R-:W-:Y:S02]  /*a220*/  SEL R4, R9, RZ, !P3 ;  /* 0x000000ff09047207 */ /* 0x008fe40005800000 */
[----:B------:R-:W-:Y:S01]  /*a230*/  ISETP.GE.AND P6, PT, R217, UR13, PT ;  /* 0x0000000dd9007c0c */ /* 0x000fe2000bfc6270 */
[----:B------:R-:W-:Y:S01]  /*a240*/  IMAD.X R9, R67, 0x1, R112, P5 ;  /* 0x0000000143097824 */ /* 0x000fe200028e0670 */
[----:B------:R-:W-:Y:S02]  /*a250*/  ISETP.NE.U32.AND P5, PT, R4, RZ, PT ;  /* 0x000000ff0400720c */ /* 0x000fe40003fa5070 */
[----:B------:R-:W-:Y:S02]  /*a260*/  SEL R5, RZ, 0x4, P6 ;  /* 0x00000004ff057807 */ /* 0x000fe40003000000 */
[----:B------:R3:W-:Y:S01]  /*a270*/  LDGSTS.E [R11+0x20008], desc[UR22][R8.64], P4 ;  /* 0x20008000080b7fae */ /* 0x0007e2000a1a1016 */
[----:B------:R-:W-:-:S02]  /*a280*/  IADD3 R4, P4, PT, R24, R111, RZ ;  /* 0x0000006f18047210 */ /* 0x000fc40007f9e0ff */
[----:B------:R-:W-:Y:S02]  /*a290*/  SEL R10, R5, RZ, !P3 ;  /* 0x000000ff050a7207 */ /* 0x000fe40005800000 */
[----:B------:R-:W-:Y:S01]  /*a2a0*/  ISETP.GE.AND P6, PT, R216, UR13, PT ;  /* 0x0000000dd8007c0c */ /* 0x000fe2000bfc6270 */
[----:B------:R-:W-:Y:S01]  /*a2b0*/  IMAD.X R5, R67, 0x1, R110, P4 ;  /* 0x0000000143057824 */ /* 0x000fe200020e066e */
[----:B------:R-:W-:Y:S02]  /*a2c0*/  ISETP.NE.U32.AND P4, PT, R10, RZ, PT ;  /* 0x000000ff0a00720c */ /* 0x000fe40003f85070 */
[----:B--2---:R-:W-:Y:S02]  /*a2d0*/  SEL R7, RZ, 0x4, P6 ;  /* 0x00000004ff077807 */ /* 0x004fe40003000000 */
[----:B------:R2:W-:Y:S01]  /*a2e0*/  LDGSTS.E [R15+0x20000], desc[UR22][R4.64], P5 ;  /* 0x20000000040f7fae */ /* 0x0005e2000a9a1016 */
[----:B------:R-:W-:Y:S02]  /*a2f0*/  IADD3 R6, P5, PT, R24, R109, RZ ;  /* 0x0000006d18067210 */ /* 0x000fe40007fbe0ff */
[----:B---3--:R-:W-:-:S02]  /*a300*/  SEL R8, R7, RZ, !P3 ;  /* 0x000000ff07087207 */ /* 0x008fc40005800000 */
[----:B------:R-:W-:Y:S01]  /*a310*/  ISETP.GE.AND P6, PT, R215, UR13, PT ;  /* 0x0000000dd7007c0c */ /* 0x000fe2000bfc6270 */
[----:B------:R-:W-:Y:S01]  /*a320*/  IMAD.X R7, R67, 0x1, R108, P5 ;  /* 0x0000000143077824 */ /* 0x000fe200028e066c */
[----:B------:R-:W-:Y:S02]  /*a330*/  ISETP.NE.U32.AND P5, PT, R8, RZ, PT ;  /* 0x000000ff0800720c */ /* 0x000fe40003fa5070 */
[----:B------:R-:W-:Y:S02]  /*a340*/  SEL R9, RZ, 0x4, P6 ;  /* 0x00000004ff097807 */ /* 0x000fe40003000000 */
[----:B------:R3:W-:Y:S01]  /*a350*/  LDGSTS.E [R15+0x20008], desc[UR22][R6.64], P4 ;  /* 0x20008000060f7fae */ /* 0x0007e2000a1a1016 */
[----:B------:R-:W-:Y:S02]  /*a360*/  IADD3 R8, P4, PT, R24, R107, RZ ;  /* 0x0000006b18087210 */ /* 0x000fe40007f9e0ff */
[----:B------:R-:W-:Y:S02]  /*a370*/  SEL R10, R9, RZ, !P3 ;  /* 0x000000ff090a7207 */ /* 0x000fe40005800000 */
[----:B------:R-:W-:Y:S01]  /*a380*/  ISETP.GE.AND P6, PT, R214, UR13, PT ;  /* 0x0000000dd6007c0c */ /* 0x000fe2000bfc6270 */
[----:B------:R-:W-:Y:S01]  /*a390*/  IMAD.X R9, R67, 0x1, R106, P4 ;  /* 0x0000000143097824 */ /* 0x000fe200020e066a */
[----:B------:R-:W-:-:S02]  /*a3a0*/  ISETP.NE.U32.AND P4, PT, R10, RZ, PT ;  /* 0x000000ff0a00720c */ /* 0x000fc40003f85070 */
[----:B--2---:R-:W-:Y:S02]  /*a3b0*/  SEL R4, RZ, 0x4, P6 ;  /* 0x00000004ff047807 */ /* 0x004fe40003000000 */
[----:B------:R2:W-:Y:S01]  /*a3c0*/  LDGSTS.E [R21+0x20000], desc[UR22][R8.64], P5 ;  /* 0x2000000008157fae */ /* 0x0005e2000a9a1016 */
[----:B------:R-:W-:Y:S01]  /*a3d0*/  IADD3 R12, P5, PT, R24, R105, RZ ;  /* 0x00000069180c7210 */ /* 0x000fe20007fbe0ff */
[----:B---3--:R-:W-:Y:S01]  /*a3e0*/  VIADD R15, R244, UR6 ;  /* 0x00000006f40f7c36 */ /* 0x008fe20008000000 */
[----:B------:R-:W-:Y:S02]  /*a3f0*/  SEL R4, R4, RZ, !P3 ;  /* 0x000000ff04047207 */ /* 0x000fe40005800000 */
[----:B------:R-:W-:Y:S01]  /*a400*/  ISETP.GE.AND P6, PT, R213, UR13, PT ;  /* 0x0000000dd5007c0c */ /* 0x000fe2000bfc6270 */
[----:B------:R-:W-:Y:S01]  /*a410*/  IMAD.X R13, R67, 0x1, R104, P5 ;  /* 0x00000001430d7824 */ /* 0x000fe200028e0668 */
[----:B------:R-:W-:Y:S02]  /*a420*/  ISETP.NE.U32.AND P5, PT, R4, RZ, PT ;  /* 0x000000ff0400720c */ /* 0x000fe40003fa5070 */
[----:B------:R-:W-:-:S02]  /*a430*/  SEL R4, RZ, 0x4, P6 ;  /* 0x00000004ff047807 */ /* 0x000fc40003000000 */
[----:B------:R3:W-:Y:S01]  /*a440*/  LDGSTS.E [R21+0x20008], desc[UR22][R12.64], P4 ;  /* 0x200080000c157fae */ /* 0x0007e2000a1a1016 */
[----:B------:R-:W-:Y:S02]  /*a450*/  IADD3 R10, P6, PT, R24, R103, RZ ;  /* 0x00000067180a7210 */ /* 0x000fe40007fde0ff */
[----:B------:R-:W-:Y:S02]  /*a460*/  ISETP.GE.AND P4, PT, R16, UR13, PT ;  /* 0x0000000d10007c0c */ /* 0x000fe4000bf86270 */
[----:B------:R-:W-:Y:S01]  /*a470*/  SEL R4, R4, RZ, !P3 ;  /* 0x000000ff04047207 */ /* 0x000fe20005800000 */
[----:B------:R-:W-:Y:S01]  /*a480*/  IMAD.X R11, R67, 0x1, R102, P6 ;  /* 0x00000001430b7824 */ /* 0x000fe200030e0666 */
[----:B------:R-:W-:Y:S02]  /*a490*/  SEL R5, RZ, 0x4, P4 ;  /* 0x00000004ff057807 */ /* 0x000fe40002000000 */
[----:B------:R-:W-:Y:S02]  /*a4a0*/  ISETP.NE.U32.AND P6, PT, R4, RZ, PT ;  /* 0x000000ff0400720c */ /* 0x000fe40003fc5070 */
[----:B------:R-:W-:Y:S01]  /*a4b0*/  IADD3 R4, P4, PT, R24, R101, RZ ;  /* 0x0000006518047210 */ /* 0x000fe20007f9e0ff */
[----:B------:R-:W-:Y:S01]  /*a4c0*/  LDGSTS.E [R15+0x20000], desc[UR22][R10.64], P5 ;  /* 0x200000000a0f7fae */ /* 0x000fe2000a9a1016 */
[----:B------:R-:W-:-:S02]  /*a4d0*/  SEL R6, R5, RZ, !P3 ;  /* 0x000000ff05067207 */ /* 0x000fc40005800000 */
[----:B-1----:R-:W-:Y:S01]  /*a4e0*/  LOP3.LUT R14, R14, 0x1f, RZ, 0xc0, !PT ;  /* 0x0000001f0e0e7812 */ /* 0x002fe200078ec0ff */
[----:B------:R-:W-:Y:S01]  /*a4f0*/  IMAD.X R5, R67, 0x1, R100, P4 ;  /* 0x0000000143057824 */ /* 0x000fe200020e0664 */
[----:B------:R-:W-:Y:S02]  /*a500*/  ISETP.NE.U32.AND P4, PT, R6, RZ, PT ;  /* 0x000000ff0600720c */ /* 0x000fe40003f85070 */
[----:B------:R-:W-:-:S03]  /*a510*/  IADD3 R6, P5, PT, R24, R131, RZ ;  /* 0x0000008318067210 */ /* 0x000fc60007fbe0ff */
[----:B------:R1:W-:Y:S01]  /*a520*/  LDGSTS.E [R15+0x20008], desc[UR22][R4.64], P6 ;  /* 0x20008000040f7fae */ /* 0x0003e2000b1a1016 */
[----:B------:R-:W-:Y:S01]  /*a530*/  ISETP.GE.AND P6, PT, R17, UR13, PT ;  /* 0x0000000d11007c0c */ /* 0x000fe2000bfc6270 */
[----:B------:R-:W-:Y:S01]  /*a540*/  IMAD.X R7, R67, 0x1, R130, P5 ;  /* 0x0000000143077824 */ /* 0x000fe200028e0682 */
[----:B--2---:R-:W-:Y:S02]  /*a550*/  IADD3 R8, P5, PT, R24, R129, RZ ;  /* 0x0000008118087210 */ /* 0x004fe40007fbe0ff */
[----:B---3--:R-:W-:-:S03]  /*a560*/  SEL R12, RZ, 0x4, P6 ;  /* 0x00000004ff0c7807 */ /* 0x008fc60003000000 */
[----:B------:R2:W-:Y:S01]  /*a570*/  LDGSTS.E [R23+0x20000], desc[UR22][R6.64], P4 ;  /* 0x2000000006177fae */ /* 0x0005e2000a1a1016 */
[----:B------:R-:W-:Y:S01]  /*a580*/  ISETP.GE.AND P4, PT, R18, UR13, PT ;  /* 0x0000000d12007c0c */ /* 0x000fe2000bf86270 */
[----:B------:R-:W-:Y:S01]  /*a590*/  IMAD.X R9, R67, 0x1, R128, P5 ;  /* 0x0000000143097824 */ /* 0x000fe200028e0680 */
[----:B------:R-:W-:Y:S01]  /*a5a0*/  SEL R12, R12, RZ, !P3 ;  /* 0x000000ff0c0c7207 */ /* 0x000fe20005800000 */
[----:B-1----:R-:W-:Y:S01]  /*a5b0*/  VIADD R15, R62, UR6 ;  /* 0x000000063e0f7c36 */ /* 0x002fe20008000000 */
[----:B------:R-:W-:Y:S01]  /*a5c0*/  SEL R4, RZ, 0x4, P4 ;  /* 0x00000004ff047807 */ /* 0x000fe20002000000 */
[----:B------:R-:W-:Y:S01]  /*a5d0*/  ULEA UR6, UR20, UR10, 0xe ;  /* 0x0000000a14067291 */ /* 0x000fe2000f8e70ff */
[----:B------:R-:W-:Y:S02]  /*a5e0*/  ISETP.GE.AND P4, PT, R19, UR13, PT ;  /* 0x0000000d13007c0c */ /* 0x000fe4000bf86270 */
[----:B------:R-:W-:Y:S02]  /*a5f0*/  IADD3 R10, P5, PT, R24, R127, RZ ;  /* 0x0000007f180a7210 */ /* 0x000fe40007fbe0ff */
[----:B------:R-:W-:Y:S01]  /*a600*/  ISETP.NE.U32.AND P6, PT, R12, RZ, PT ;  /* 0x000000ff0c00720c */ /* 0x000fe20003fc5070 */
[----:B------:R-:W-:Y:S01]  /*a610*/  VIADD R135, R53, UR6 ;  /* 0x0000000635877c36 */ /* 0x000fe20008000000 */
[----:B------:R-:W-:Y:S01]  /*a620*/  SEL R4, R4, RZ, !P3 ;  /* 0x000000ff04047207 */ /* 0x000fe20005800000 */
[----:B------:R-:W-:Y:S01]  /*a630*/  IMAD.X R11, R67, 0x1, R126, P5 ;  /* 0x00000001430b7824 */ /* 0x000fe200028e067e */
[----:B------:R-:W-:Y:S01]  /*a640*/  SEL R5, RZ, 0x4, P4 ;  /* 0x00000004ff057807 */ /* 0x000fe20002000000 */
[----:B------:R-:W-:Y:S01]  /*a650*/  VIADD R137, R65, UR6 ;  /* 0x0000000641897c36 */ /* 0x000fe20008000000 */
[----:B------:R-:W-:Y:S01]  /*a660*/  ISETP.GE.AND P4, PT, R14, UR13, PT ;  /* 0x0000000d0e007c0c */ /* 0x000fe2000bf86270 */
[----:B------:R-:W-:Y:S01]  /*a670*/  USEL UR6, URZ, 0x1, !UP1 ;  /* 0x00000001ff067887 */ /* 0x000fe2000c800000 */
[----:B------:R-:W-:Y:S01]  /*a680*/  ISETP.NE.U32.AND P5, PT, R4, RZ, PT ;  /* 0x000000ff0400720c */ /* 0x000fe20003fa5070 */
[----:B------:R-:W-:Y:S01]  /*a690*/  UIADD3 UR13, UPT, UPT, UR13, -0x20, URZ ;  /* 0xffffffe00d0d7890 */ /* 0x000fe2000fffe0ff */
[----:B------:R-:W-:Y:S01]  /*a6a0*/  SEL R5, R5, RZ, !P3 ;  /* 0x000000ff05057207 */ /* 0x000fe20005800000 */
[----:B------:R-:W-:Y:S01]  /*a6b0*/  ULOP3.LUT UR6, UR4, UR6, URZ, 0x3c, !UPT ;  /* 0x0000000604067292 */ /* 0x000fe2000f8e3cff */
[----:B------:R-:W-:Y:S01]  /*a6c0*/  SEL R4, RZ, 0x4, P4 ;  /* 0x00000004ff047807 */ /* 0x000fe20002000000 */
[----:B------:R1:W-:Y:S01]  /*a6d0*/  LDGSTS.E [R23+0x20008], desc[UR22][R8.64], P6 ;  /* 0x2000800008177fae */ /* 0x0003e2000b1a1016 */
[----:B------:R-:W-:-:S02]  /*a6e0*/  ISETP.NE.U32.AND P4, PT, R5, RZ, PT ;  /* 0x000000ff0500720c */ /* 0x000fc40003f85070 */
[----:B------:R-:W-:Y:S02]  /*a6f0*/  IADD3 R12, P6, PT, R24, R125, RZ ;  /* 0x0000007d180c7210 */ /* 0x000fe40007fde0ff */
[----:B------:R-:W-:-:S03]  /*a700*/  SEL R4, R4, RZ, !P3 ;  /* 0x000000ff04047207 */ /* 0x000fc60005800000 */
[----:B------:R3:W-:Y:S01]  /*a710*/  LDGSTS.E [R15+0x20000], desc[UR22][R10.64], P5 ;  /* 0x200000000a0f7fae */ /* 0x0007e2000a9a1016 */
[----:B------:R-:W-:Y:S01]  /*a720*/  IMAD.X R13, R67, 0x1, R124, P6 ;  /* 0x00000001430d7824 */ /* 0x000fe200030e067c */
[----:B------:R-:W-:Y:S02]  /*a730*/  IADD3 R20, P5, PT, R56, R99, RZ ;  /* 0x0000006338147210 */ /* 0x000fe40007fbe0ff */
[----:B------:R-:W-:Y:S02]  /*a740*/  ISETP.NE.U32.AND P3, PT, R4, RZ, PT ;  /* 0x000000ff0400720c */ /* 0x000fe40003f65070 */
[----:B------:R4:W-:Y:S01]  /*a750*/  LDGSTS.E [R15+0x20008], desc[UR22][R12.64], P4 ;  /* 0x200080000c0f7fae */ /* 0x0009e2000a1a1016 */
[C---:B------:R-:W-:Y:S01]  /*a760*/  IMAD.X R21, R79.reuse, 0x1, R98, P5 ;  /* 0x000000014f157824 */ /* 0x040fe200028e0662 */
[C---:B--2---:R-:W-:Y:S02]  /*a770*/  IADD3 R6, P4, PT, R56.reuse, R91, RZ ;  /* 0x0000005b38067210 */ /* 0x044fe40007f9e0ff */
[C---:B-1----:R-:W-:Y:S01]  /*a780*/  IADD3 R8, P5, PT, R56.reuse, R87, RZ ;  /* 0x0000005738087210 */ /* 0x042fe20007fbe0ff */
[----:B------:R-:W0:Y:S01]  /*a790*/  LDGDEPBAR ;  /* 0x00000000000079af */ /* 0x000e220000000000 */
[C---:B------:R-:W-:Y:S01]  /*a7a0*/  IADD3 R4, P6, PT, R56.reuse, R95, RZ ;  /* 0x0000005f38047210 */ /* 0x040fe20007fde0ff */
[C---:B------:R-:W-:Y:S01]  /*a7b0*/  IMAD.X R7, R79.reuse, 0x1, R90, P4 ;  /* 0x000000014f077824 */ /* 0x040fe200020e065a */
[----:B---3--:R-:W-:Y:S01]  /*a7c0*/  IADD3 R10, P4, PT, R56, R83, RZ ;  /* 0x00000053380a7210 */ /* 0x008fe20007f9e0ff */
[----:B------:R-:W-:-:S02]  /*a7d0*/  IMAD.X R9, R79, 0x1, R86, P5 ;  /* 0x000000014f097824 */ /* 0x000fc400028e0656 */
[C---:B------:R-:W-:Y:S01]  /*a7e0*/  IMAD.X R5, R79.reuse, 0x1, R94, P6 ;  /* 0x000000014f057824 */ /* 0x040fe200030e065e */
[C---:B----4-:R-:W-:Y:S01]  /*a7f0*/  IADD3 R12, P5, PT, R56.reuse, R77, RZ ;  /* 0x0000004d380c7210 */ /* 0x050fe20007fbe0ff */
[C---:B------:R-:W-:Y:S01]  /*a800*/  IMAD.X R11, R79.reuse, 0x1, R82, P4 ;  /* 0x000000014f0b7824 */ /* 0x040fe200020e0652 */
[----:B------:R1:W-:Y:S01]  /*a810*/  LDGSTS.E [R135], desc[UR22][R20.64], P3 ;  /* 0x0000000014877fae */ /* 0x0003e200099a1016 */
[C---:B------:R-:W-:Y:S02]  /*a820*/  IADD3 R14, P4, PT, R56.reuse, R73, RZ ;  /* 0x00000049380e7210 */ /* 0x040fe40007f9e0ff */
[C---:B------:R-:W-:Y:S01]  /*a830*/  IMAD.X R13, R79.reuse, 0x1, R78, P5 ;  /* 0x000000014f0d7824 */ /* 0x040fe200028e064e */
[----:B------:R2:W-:Y:S02]  /*a840*/  LDGSTS.E [R135+0x400], desc[UR22][R4.64], P3 ;  /* 0x0040000004877fae */ /* 0x0005e400099a1016 */
[----:B------:R-:W-:Y:S02]  /*a850*/  IMAD.X R15, R79, 0x1, R74, P4 ;  /* 0x000000014f0f7824 */ /* 0x000fe400020e064a */
[----:B------:R3:W-:Y:S01]  /*a860*/  LDGSTS.E [R135+0x800], desc[UR22][R6.64], P3 ;  /* 0x0080000006877fae */ /* 0x0007e200099a1016 */
[----:B-1----:R-:W-:-:S03]  /*a870*/  IADD3 R20, P5, PT, R56, R61, RZ ;  /* 0x0000003d38147210 */ /* 0x002fc60007fbe0ff */
[----:B------:R1:W-:Y:S01]  /*a880*/  LDGSTS.E [R135+0xc00], desc[UR22][R8.64], P3 ;  /* 0x00c0000008877fae */ /* 0x0003e200099a1016 */
[C---:B--2---:R-:W-:Y:S01]  /*a890*/  IADD3 R4, P4, PT, R56.reuse, R57, RZ ;  /* 0x0000003938047210 */ /* 0x044fe20007f9e0ff */
[C---:B------:R-:W-:Y:S02]  /*a8a0*/  IMAD.X R21, R79.reuse, 0x1, R66, P5 ;  /* 0x000000014f157824 */ /* 0x040fe400028e0642 */
[----:B------:R2:W-:Y:S01]  /*a8b0*/  LDGSTS.E [R135+0x1000], desc[UR22][R10.64], P3 ;  /* 0x010000000a877fae */ /* 0x0005e200099a1016 */
[C---:B---3--:R-:W-:Y:S01]  /*a8c0*/  IADD3 R6, P5, PT, R56.reuse, R51, RZ ;  /* 0x0000003338067210 */ /* 0x048fe20007fbe0ff */
[C---:B------:R-:W-:Y:S02]  /*a8d0*/  IMAD.X R5, R79.reuse, 0x1, R60, P4 ;  /* 0x000000014f057824 */ /* 0x040fe400020e063c */
[----:B------:R3:W-:Y:S01]  /*a8e0*/  LDGSTS.E [R135+0x1400], desc[UR22][R12.64], P3 ;  /* 0x014000000c877fae */ /* 0x0007e200099a1016 */
[----:B-1----:R-:W-:Y:S01]  /*a8f0*/  IADD3 R8, P4, PT, R56, R47, RZ ;  /* 0x0000002f38087210 */ /* 0x002fe20007f9e0ff */
[----:B------:R-:W-:-:S02]  /*a900*/  IMAD.X R7, R79, 0x1, R52, P5 ;  /* 0x000000014f077824 */ /* 0x000fc400028e0634 */
        /* <DEDUP_REMOVED lines=32> */
[C---:B------:R-:W-:Y:S01]  /*ab10*/  IMAD.X R15, R79.reuse, 0x1, R80, P4 ;  /* 0x000000014f0f7824 */ /* 0x040fe200020e0650 */
[C---:B------:R-:W-:Y:S01]  /*ab20*/  IADD3 R22, P4, PT, R56.reuse, R63, RZ ;  /* 0x0000003f38167210 */ /* 0x040fe20007f9e0ff */
[----:B------:R3:W-:Y:S02]  /*ab30*/  LDGSTS.E [R137+0x600], desc[UR22][R8.64], P3 ;  /* 0x0060000008897fae */ /* 0x0007e400099a1016 */
[C---:B------:R-:W-:Y:S01]  /*ab40*/  IMAD.X R21, R79.reuse, 0x1, R76, P5 ;  /* 0x000000014f157824 */ /* 0x040fe200028e064c */
[C---:B-1----:R-:W-:Y:S01]  /*ab50*/  IADD3 R4, P6, PT, R56.reuse, R37, RZ ;  /* 0x0000002538047210 */ /* 0x042fe20007fde0ff */
[----:B------:R-:W-:Y:S01]  /*ab60*/  IMAD.X R23, R79, 0x1, R70, P4 ;  /* 0x000000014f177824 */ /* 0x000fe200020e0646 */
[----:B------:R1:W-:Y:S01]  /*ab70*/  LDGSTS.E [R137+0xa00], desc[UR22][R10.64], P3 ;  /* 0x00a000000a897fae */ /* 0x0003e200099a1016 */
[----:B--2---:R-:W-:-:S02]  /*ab80*/  IADD3 R6, P5, PT, R56, R59, RZ ;  /* 0x0000003b38067210 */ /* 0x004fc40007fbe0ff */
[C---:B------:R-:W-:Y:S01]  /*ab90*/  IMAD.X R5, R79.reuse, 0x1, R38, P6 ;  /* 0x000000014f057824 */ /* 0x040fe200030e0626 */
[----:B------:R2:W-:Y:S01]  /*aba0*/  LDGSTS.E [R137+0xe00], desc[UR22][R12.64], P3 ;  /* 0x00e000000c897fae */ /* 0x0005e200099a1016 */
[C---:B---3--:R-:W-:Y:S01]  /*abb0*/  IADD3 R8, P4, PT, R56.reuse, R55, RZ ;  /* 0x0000003738087210 */ /* 0x048fe20007f9e0ff */
[C---:B------:R-:W-:Y:S02]  /*abc0*/  IMAD.X R7, R79.reuse, 0x1, R64, P5 ;  /* 0x000000014f077824 */ /* 0x040fe400028e0640 */
[----:B------:R3:W-:Y:S01]  /*abd0*/  LDGSTS.E [R137+0x1200], desc[UR22][R14.64], P3 ;  /* 0x012000000e897fae */ /* 0x0007e200099a1016 */
[C---:B-1----:R-:W-:Y:S01]  /*abe0*/  IADD3 R10, P5, PT, R56.reuse, R49, RZ ;  /* 0x00000031380a7210 */ /* 0x042fe20007fbe0ff */
[C---:B------:R-:W-:Y:S02]  /*abf0*/  IMAD.X R9, R79.reuse, 0x1, R58, P4 ;  /* 0x000000014f097824 */ /* 0x040fe400020e063a */
[----:B------:R1:W-:Y:S01]  /*ac00*/  LDGSTS.E [R137+0x1600], desc[UR22][R20.64], P3 ;  /* 0x0160000014897fae */ /* 0x0003e200099a1016 */
[----:B--2---:R-:W-:Y:S01]  /*ac10*/  IADD3 R12, P4, PT, R56, R45, RZ ;  /* 0x0000002d380c7210 */ /* 0x004fe20007f9e0ff */
[----:B------:R-:W-:-:S02]  /*ac20*/  IMAD.X R11, R79, 0x1, R50, P5 ;  /* 0x000000014f0b7824 */ /* 0x000fc400028e0632 */
[----:B------:R-:W-:Y:S01]  /*ac30*/  LDGSTS.E [R137+0x1a00], desc[UR22][R22.64], P3 ;  /* 0x01a0000016897fae */ /* 0x000fe200099a1016 */
[C---:B---3--:R-:W-:Y:S01]  /*ac40*/  IADD3 R14, P5, PT, R56.reuse, R41, RZ ;  /* 0x00000029380e7210 */ /* 0x048fe20007fbe0ff */
[C---:B------:R-:W-:Y:S02]  /*ac50*/  IMAD.X R13, R79.reuse, 0x1, R46, P4 ;  /* 0x000000014f0d7824 */ /* 0x040fe400020e062e */
[----:B------:R2:W-:Y:S02]  /*ac60*/  LDGSTS.E [R137+0x1e00], desc[UR22][R6.64], P3 ;  /* 0x01e0000006897fae */ /* 0x0005e400099a1016 */
[C---:B------:R-:W-:Y:S01]  /*ac70*/  IMAD.X R15, R79.reuse, 0x1, R42, P5 ;  /* 0x000000014f0f7824 */ /* 0x040fe200028e062a */
[C---:B-1----:R-:W-:Y:S01]  /*ac80*/  IADD3 R20, P4, PT, R56.reuse, R33, RZ ;  /* 0x0000002138147210 */ /* 0x042fe20007f9e0ff */
[----:B------:R1:W-:Y:S04]  /*ac90*/  LDGSTS.E [R137+0x2200], desc[UR22][R8.64], P3 ;  /* 0x0220000008897fae */ /* 0x0003e800099a1016 */
[----:B------:R-:W-:Y:S01]  /*aca0*/  IMAD.X R21, R79, 0x1, R34, P4 ;  /* 0x000000014f157824 */ /* 0x000fe200020e0622 */
[----:B------:R-:W-:Y:S01]  /*acb0*/  LDGSTS.E [R137+0x2600], desc[UR22][R10.64], P3 ;  /* 0x026000000a897fae */ /* 0x000fe200099a1016 */
[----:B--2---:R-:W-:-:S03]  /*acc0*/  IADD3 R6, P5, PT, R56, R29, RZ ;  /* 0x0000001d38067210 */ /* 0x004fc60007fbe0ff */
[----:B------:R-:W-:Y:S01]  /*acd0*/  LDGSTS.E [R137+0x2a00], desc[UR22][R12.64], P3 ;  /* 0x02a000000c897fae */ /* 0x000fe200099a1016 */
[C---:B-1----:R-:W-:Y:S01]  /*ace0*/  IADD3 R8, P6, PT, R56.reuse, R25, RZ ;  /* 0x0000001938087210 */ /* 0x042fe20007fde0ff */
[C---:B------:R-:W-:Y:S02]  /*acf0*/  IMAD.X R7, R79.reuse, 0x1, R30, P5 ;  /* 0x000000014f077824 */ /* 0x040fe400028e061e */
[----:B------:R-:W-:Y:S01]  /*ad00*/  LDGSTS.E [R137+0x2e00], desc[UR22][R14.64], P3 ;  /* 0x02e000000e897fae */ /* 0x000fe200099a1016 */
[----:B------:R-:W-:Y:S01]  /*ad10*/  IADD3 R56, P4, PT, R56, R71, RZ ;  /* 0x0000004738387210 */ /* 0x000fe20007f9e0ff */
[C---:B------:R-:W-:Y:S02]  /*ad20*/  IMAD.X R9, R79.reuse, 0x1, R26, P6 ;  /* 0x000000014f097824 */ /* 0x040fe400030e061a */
[----:B------:R1:W-:Y:S01]  /*ad30*/  LDGSTS.E [R137+0x3200], desc[UR22][R4.64], P3 ;  /* 0x0320000004897fae */ /* 0x0003e200099a1016 */
[----:B------:R-:W-:Y:S01]  /*ad40*/  IADD3 R24, P5, PT, R24, R69, RZ ;  /* 0x0000004518187210 */ /* 0x000fe20007fbe0ff */
[----:B------:R-:W-:-:S02]  /*ad50*/  IMAD.X R79, R79, 0x1, R72, P4 ;  /* 0x000000014f4f7824 */ /* 0x000fc400020e0648 */
[----:B------:R2:W-:Y:S02]  /*ad60*/  LDGSTS.E [R137+0x3600], desc[UR22][R20.64], P3 ;  /* 0x0360000014897fae */ /* 0x0005e400099a1016 */
[----:B------:R-:W-:Y:S02]  /*ad70*/  IMAD.X R67, R67, 0x1, R68, P5 ;  /* 0x0000000143437824 */ /* 0x000fe400028e0644 */
[----:B------:R2:W-:Y:S04]  /*ad80*/  LDGSTS.E [R137+0x3a00], desc[UR22][R6.64], P3 ;  /* 0x03a0000006897fae */ /* 0x0005e800099a1016 */
[----:B------:R2:W-:Y:S01]  /*ad90*/  LDGSTS.E [R137+0x3e00], desc[UR22][R8.64], P3 ;  /* 0x03e0000008897fae */ /* 0x0005e200099a1016 */
[----:B------:R-:W-:Y:S01]  /*ada0*/  ISETP.NE.U32.AND P3, PT, R133, UR7, PT ;  /* 0x0000000785007c0c */ /* 0x000fe2000bf65070 */
[----:B-1----:R-:W-:-:S02]  /*adb0*/  IMAD.U32 R4, RZ, RZ, UR4 ;  /* 0x00000004ff047e24 */ /* 0x002fc4000f8e00ff */
[----:B------:R-:W0:Y:S10]  /*adc0*/  LDGDEPBAR ;  /* 0x00000000000079af */ /* 0x000e340000000000 */
[----:B--2---:R-:W-:Y:S05]  /*add0*/  @P3 BRA `(.L_x_10) ;  /* 0xffffffec00403947 */ /* 0x004fea000383ffff */
.L_x_7:
[----:B-----5:R-:W1:Y:S02]  /*ade0*/  S2R R5, SR_TID.X ;  /* 0x0000000000057919 */ /* 0x020e640000002100 */
[C---:B-1----:R-:W-:Y:S02]  /*adf0*/  IMAD.SHL.U32 R68, R5.reuse, 0x10, RZ ;  /* 0x0000001005447824 */ /* 0x042fe400078e00ff */
[----:B------:R-:W-:-:S03]  /*ae00*/  IMAD.SHL.U32 R69, R5, 0x80, RZ ;  /* 0x0000008005457824 */ /* 0x000fc600078e00ff */
[----:B------:R-:W-:Y:S01]  /*ae10*/  LOP3.LUT R68, R68, 0xf0, RZ, 0xc0, !PT ;  /* 0x000000f044447812 */ /* 0x000fe200078ec0ff */
[----:B------:R-:W-:Y:S06]  /*ae20*/  @!P2 BRA `(.L_x_11) ;  /* 0x000000000010a947 */ /* 0x000fec0003800000 */
[----:B------:R-:W-:-:S06]  /*ae30*/  USHF.L.U32 UR4, UR4, 0x1f, URZ ;  /* 0x0000001f04047899 */ /* 0x000fcc00080006ff */
[----:B------:R-:W-:-:S04]  /*ae40*/  IMAD.U32 R4, RZ, RZ, UR4 ;  /* 0x00000004ff047e24 */ /* 0x000fc8000f8e00ff */
[----:B------:R-:W1:Y:S02]  /*ae50*/  SYNCS.PHASECHK.TRANS64.TRYWAIT P1, [UR12], R4 ;  /* 0x00000004ff0075a7 */ /* 0x000e64000802110c */
[----:B-1----:R-:W-:Y:S05]  /*ae60*/  @!P1 BRA `(.L_x_12) ;  /* 0x0000002000d09947 */ /* 0x002fea0003800000 */
.L_x_11:
[----:B------:R-:W-:-:S04]  /*ae70*/  DEPBAR.LE SB0, 0x0 ;  /* 0x000080000000791a */ /* 0x000fc80000000000 */
[----:B------:R-:W-:Y:S01]  /*ae80*/  BAR.SYNC.DEFER_BLOCKING 0x0 ;  /* 0x0000000000007b1d */ /* 0x000fe20000010000 */
[----:B------:R-:W-:Y:S02]  /*ae90*/  LOP3.LUT R69, R69, 0x800, RZ, 0xc0, !PT ;  /* 0x0000080045457812 */ /* 0x000fe400078ec0ff */
[----:B------:R-:W-:Y:S02]  /*aea0*/  LOP3.LUT R92, R2, 0x4, R3, 0xfe, !PT ;  /* 0x00000004025c7812 */ /* 0x000fe400078efe03 */
[----:B------:R-:W-:Y:S01]  /*aeb0*/  IADD3 R68, PT, PT, R68, UR10, R69 ;  /* 0x0000000a44447c10 */ /* 0x000fe2000fffe045 */
[----:B------:R-:W1:Y:S01]  /*aec0*/  LDCU UR4, c[0x0][0x3b4] ;  /* 0x00007680ff0477ac */ /* 0x000e620008000800 */
[C-C-:B------:R-:W-:Y:S01]  /*aed0*/  LOP3.LUT R90, R2.reuse, 0x6, R3.reuse, 0xfe, !PT ;  /* 0x00000006025a7812 */ /* 0x140fe200078efe03 */
[----:B------:R-:W2:Y:S01]  /*aee0*/  S2R R76, SR_TID.X ;  /* 0x00000000004c7919 */ /* 0x000ea20000002100 */
[C-C-:B------:R-:W-:Y:S02]  /*aef0*/  LOP3.LUT R116, R2.reuse, 0x8, R3.reuse, 0xfe, !PT ;  /* 0x0000000802747812 */ /* 0x140fe400078efe03 */
[----:B------:R-:W-:-:S02]  /*af00*/  LOP3.LUT R114, R2, 0xa, R3, 0xfe, !PT ;  /* 0x0000000a02727812 */ /* 0x000fc400078efe03 */
[C-C-:B------:R-:W-:Y:S02]  /*af10*/  LOP3.LUT R112, R2.reuse, 0xc, R3.reuse, 0xfe, !PT ;  /* 0x0000000c02707812 */ /* 0x140fe400078efe03 */
[C-C-:B------:R-:W-:Y:S02]  /*af20*/  LOP3.LUT R110, R2.reuse, 0xe, R3.reuse, 0xfe, !PT ;  /* 0x0000000e026e7812 */ /* 0x140fe400078efe03 */
[C-C-:B------:R-:W-:Y:S02]  /*af30*/  LOP3.LUT R108, R2.reuse, 0x10, R3.reuse, 0xfe, !PT ;  /* 0x00000010026c7812 */ /* 0x140fe400078efe03 */
[C-C-:B------:R-:W-:Y:S02]  /*af40*/  LOP3.LUT R106, R2.reuse, 0x12, R3.reuse, 0xfe, !PT ;  /* 0x00000012026a7812 */ /* 0x140fe400078efe03 */
[C-C-:B------:R-:W-:Y:S02]  /*af50*/  LOP3.LUT R104, R2.reuse, 0x14, R3.reuse, 0xfe, !PT ;  /* 0x0000001402687812 */ /* 0x140fe400078efe03 */
[C-C-:B------:R-:W-:Y:S01]  /*af60*/  LOP3.LUT R102, R2.reuse, 0x16, R3.reuse, 0xfe, !PT ;  /* 0x0000001602667812 */ /* 0x140fe200078efe03 */
[----:B------:R-:W3:Y:S02]  /*af70*/  @!P0 SYNCS.CCTL.IV [UR10+0x30000] ;  /* 0x03000000ff0089b1 */ /* 0x000ee4000800000a */
[----:B---3--:R-:W-:Y:S01]  /*af80*/  BAR.SYNC.DEFER_BLOCKING 0x0 ;  /* 0x0000000000007b1d */ /* 0x008fe20000010000 */
[----:B------:R-:W-:-:S02]  /*af90*/  LOP3.LUT R100, R2, 0x18, R3, 0xfe, !PT ;  /* 0x0000001802647812 */ /* 0x000fc400078efe03 */
[C-C-:B------:R-:W-:Y:S02]  /*afa0*/  LOP3.LUT R70, R2.reuse, 0x1e, R3.reuse, 0xfe, !PT ;  /* 0x0000001e02467812 */ /* 0x140fe400078efe03 */
[C-C-:B------:R-:W-:Y:S02]  /*afb0*/  LOP3.LUT R88, R2.reuse, 0x1c, R3.reuse, 0xfe, !PT ;  /* 0x0000001c02587812 */ /* 0x140fe400078efe03 */
[C-C-:B------:R-:W-:Y:S01]  /*afc0*/  LOP3.LUT R98, R2.reuse, 0x1a, R3.reuse, 0xfe, !PT ;  /* 0x0000001a02627812 */ /* 0x140fe200078efe03 */
[----:B------:R-:W-:Y:S01]  /*afd0*/  LDTM.16dp32bit_t0_t15.x64 R4, tmem[UR11] ;  /* 0x0000000b000479ee */ /* 0x000fe20008b00000 */
[----:B------:R-:W3:Y:S01]  /*afe0*/  LDTM.16dp32bit_t16_t31.x64 R4, tmem[UR11+0x40] ;  /* 0x0000400b000479ee */ /* 0x000ee20008b20000 */
[----:B------:R-:W-:Y:S02]  /*aff0*/  LOP3.LUT R118, R2, 0x2, R3, 0xfe, !PT ;  /* 0x0000000202767812 */ /* 0x000fe400078efe03 */
[C---:B--2---:R-:W-:Y:S02]  /*b000*/  LOP3.LUT R71, R76.reuse, 0x60, RZ, 0xc0, !PT ;  /* 0x000000604c477812 */ /* 0x044fe400078ec0ff */
[----:B------:R-:W-:-:S03]  /*b010*/  LOP3.LUT R76, R76, 0x7f, RZ, 0xc0, !PT ;  /* 0x0000007f4c4c7812 */ /* 0x000fc600078ec0ff */
[----:B------:R-:W-:Y:S01]  /*b020*/  IMAD R96, R71, 0x8, R68 ;  /* 0x0000000847607824 */ /* 0x000fe200078e0244 */
[----:B------:R-:W-:Y:S02]  /*b030*/  LOP3.LUT R68, R2, R3, RZ, 0xfc, !PT ;  /* 0x0000000302447212 */ /* 0x000fe400078efcff */
[----:B------:R-:W-:Y:S01]  /*b040*/  LEA R2, R76, UR10, 0x4 ;  /* 0x0000000a4c027c11 */ /* 0x000fe2000f8e20ff */
[----:B------:R-:W2:Y:S01]  /*b050*/  @!P0 SYNCS.CCTL.IV [UR10+0x30008] ;  /* 0x03000800ff0089b1 */ /* 0x000ea2000800000a */
[----:B------:R-:W-:Y:S01]  /*b060*/  NOP ;  /* 0x0000000000007918 */ /* 0x000fe20000000000 */
[----:B------:R-:W4:Y:S01]  /*b070*/  LDCU.128 UR8, c[0x0][0x390] ;  /* 0x00007200ff0877ac */ /* 0x000f220008000c00 */
[----:B---3--:R-:W-:Y:S01]  /*b080*/  IMAD.MOV.U32 R72, RZ, RZ, R4 ;  /* 0x000000ffff487224 */ /* 0x008fe200078e0004 */
[----:B------:R-:W3:Y:S01]  /*b090*/  LDC R3, c[0x0][0x3b8] ;  /* 0x0000ee00ff037b82 */ /* 0x000ee20000000800 */
[----:B------:R-:W-:Y:S02]  /*b0a0*/  IMAD.MOV.U32 R4, RZ, RZ, R5 ;  /* 0x000000ffff047224 */ /* 0x000fe400078e0005 */
[----:B------:R-:W-:-:S02]  /*b0b0*/  IMAD.MOV.U32 R73, RZ, RZ, R6 ;  /* 0x000000ffff497224 */ /* 0x000fc400078e0006 */
[----:B------:R-:W-:Y:S02]  /*b0c0*/  IMAD.MOV.U32 R5, RZ, RZ, R7 ;  /* 0x000000ffff057224 */ /* 0x000fe400078e0007 */
[----:B------:R-:W-:Y:S02]  /*b0d0*/  IMAD.MOV.U32 R74, RZ, RZ, R8 ;  /* 0x000000ffff4a7224 */ /* 0x000fe400078e0008 */
[----:B------:R-:W-:Y:S02]  /*b0e0*/  IMAD.MOV.U32 R75, RZ, RZ, R10 ;  /* 0x000000ffff4b7224 */ /* 0x000fe400078e000a */
[----:B------:R-:W-:Y:S01]  /*b0f0*/  IMAD.MOV.U32 R6, RZ, RZ, R9 ;  /* 0x000000ffff067224 */ /* 0x000fe200078e0009 */
[----:B----4-:R-:W-:Y:S01]  /*b100*/  ISETP.GE.AND P0, PT, R0, UR10, PT ;  /* 0x0000000a00007c0c */ /* 0x010fe2000bf06270 */
[----:B------:R-:W-:Y:S01]  /*b110*/  IMAD.MOV.U32 R7, RZ, RZ, R11 ;  /* 0x000000ffff077224 */ /* 0x000fe200078e000b */
[----:B--2---:R-:W-:Y:S01]  /*b120*/  STS.128 [R96], R72 ;  /* 0x0000004860007388 */ /* 0x004fe20000000c00 */
[----:B------:R-:W-:Y:S01]  /*b130*/  IMAD.MOV.U32 R8, RZ, RZ, R12 ;  /* 0x000000ffff087224 */ /* 0x000fe200078e000c */
[----:B------:R-:W-:Y:S01]  /*b140*/  ISETP.LT.AND P1, PT, R92, UR11, !P0 ;  /* 0x0000000b5c007c0c */ /* 0x000fe2000c721270 */
[----:B------:R-:W-:Y:S01]  /*b150*/  IMAD.MOV.U32 R12, RZ, RZ, R13 ;  /* 0x000000ffff0c7224 */ /* 0x000fe200078e000d */
[----:B------:R-:W-:Y:S01]  /*b160*/  STS.128 [R96+0x400], R4 ;  /* 0x0004000460007388 */ /* 0x000fe20000000c00 */
[----:B------:R-:W-:Y:S01]  /*b170*/  IMAD.MOV.U32 R9, RZ, RZ, R14 ;  /* 0x000000ffff097224 */ /* 0x000fe200078e000e */
[----:B------:R-:W-:Y:S01]  /*b180*/  ISETP.LT.AND P6, PT, R90, UR11, !P0 ;  /* 0x0000000b5a007c0c */ /* 0x000fe2000c7c1270 */
[----:B------:R-:W-:Y:S01]  /*b190*/  IMAD.MOV.U32 R13, RZ, RZ, R15 ;  /* 0x000000ffff0d7224 */ /* 0x000fe200078e000f */
[----:B------:R-:W-:Y:S01]  /*b1a0*/  BAR.SYNC.DEFER_BLOCKING 0x0 ;  /* 0x0000000000007b1d */ /* 0x000fe20000010000 */
[----:B------:R-:W-:-:S02]  /*b1b0*/  IMAD.MOV.U32 R10, RZ, RZ, R16 ;  /* 0x000000ffff0a7224 */ /* 0x000fc400078e0010 */
[----:B------:R-:W-:Y:S02]  /*b1c0*/  IMAD.MOV.U32 R11, RZ, RZ, R18 ;  /* 0x000000ffff0b7224 */ /* 0x000fe400078e0012 */
[----:B------:R-:W-:Y:S02]  /*b1d0*/  IMAD.MOV.U32 R14, RZ, RZ, R17 ;  /* 0x000000ffff0e7224 */ /* 0x000fe400078e0011 */
[----:B------:R-:W-:Y:S02]  /*b1e0*/  IMAD.MOV.U32 R15, RZ, RZ, R19 ;  /* 0x000000ffff0f7224 */ /* 0x000fe400078e0013 */
[----:B------:R-:W-:Y:S02]  /*b1f0*/  IMAD.MOV.U32 R16, RZ, RZ, R20 ;  /* 0x000000ffff107224 */ /* 0x000fe400078e0014 */
[----:B------:R-:W-:Y:S02]  /*b200*/  IMAD.MOV.U32 R20, RZ, RZ, R21 ;  /* 0x000000ffff147224 */ /* 0x000fe400078e0015 */
[----:B------:R-:W-:-:S02]  /*b210*/  IMAD.MOV.U32 R17, RZ, RZ, R22 ;  /* 0x000000ffff117224 */ /* 0x000fc400078e0016 */
[----:B------:R-:W-:Y:S02]  /*b220*/  IMAD.MOV.U32 R21, RZ, RZ, R23 ;  /* 0x000000ffff157224 */ /* 0x000fe400078e0017 */
[----:B------:R-:W-:Y:S02]  /*b230*/  IMAD.MOV.U32 R18, RZ, RZ, R24 ;  /* 0x000000ffff127224 */ /* 0x000fe400078e0018 */
[----:B------:R-:W-:Y:S02]  /*b240*/  IMAD.MOV.U32 R19, RZ, RZ, R26 ;  /* 0x000000ffff137224 */ /* 0x000fe400078e001a */
[----:B------:R-:W-:Y:S02]  /*b250*/  IMAD.MOV.U32 R22, RZ, RZ, R25 ;  /* 0x000000ffff167224 */ /* 0x000fe400078e0019 */
[----:B------:R-:W-:Y:S01]  /*b260*/  IMAD.MOV.U32 R23, RZ, RZ, R27 ;  /* 0x000000ffff177224 */ /* 0x000fe200078e001b */
[----:B------:R-:W2:Y:S01]  /*b270*/  LDS.128 R76, [R2] ;  /* 0x00000000024c7984 */ /* 0x000ea20000000c00 */
[----:B------:R-:W-:-:S02]  /*b280*/  IMAD.MOV.U32 R24, RZ, RZ, R28 ;  /* 0x000000ffff187224 */ /* 0x000fc400078e001c */
[----:B------:R-:W-:Y:S01]  /*b290*/  IMAD.MOV.U32 R28, RZ, RZ, R29 ;  /* 0x000000ffff1c7224 */ /* 0x000fe200078e001d */
[----:B------:R-:W-:Y:S01]  /*b2a0*/  LDS.128 R4, [R2+0x800] ;  /* 0x0008000002047984 */ /* 0x000fe20000000c00 */
[----:B------:R-:W-:Y:S02]  /*b2b0*/  IMAD.MOV.U32 R25, RZ, RZ, R30 ;  /* 0x000000ffff197224 */ /* 0x000fe400078e001e */
[----:B------:R-:W-:Y:S01]  /*b2c0*/  IMAD.MOV.U32 R29, RZ, RZ, R31 ;  /* 0x000000ffff1d7224 */ /* 0x000fe200078e001f */
[----:B------:R-:W-:Y:S01]  /*b2d0*/  BAR.SYNC.DEFER_BLOCKING 0x0 ;  /* 0x0000000000007b1d */ /* 0x000fe20000010000 */
[----:B------:R-:W-:Y:S02]  /*b2e0*/  IMAD.MOV.U32 R26, RZ, RZ, R32 ;  /* 0x000000ffff1a7224 */ /* 0x000fe400078e0020 */
[----:B------:R-:W-:Y:S02]  /*b2f0*/  IMAD.MOV.U32 R27, RZ, RZ, R34 ;  /* 0x000000ffff1b7224 */ /* 0x000fe400078e0022 */
[----:B------:R-:W-:-:S02]  /*b300*/  IMAD.MOV.U32 R30, RZ, RZ, R33 ;  /* 0x000000ffff1e7224 */ /* 0x000fc400078e0021 */
[----:B------:R-:W-:Y:S02]  /*b310*/  IMAD.MOV.U32 R31, RZ, RZ, R35 ;  /* 0x000000ffff1f7224 */ /* 0x000fe400078e0023 */
[----:B------:R-:W-:Y:S02]  /*b320*/  IMAD.MOV.U32 R32, RZ, RZ, R37 ;  /* 0x000000ffff207224 */ /* 0x000fe400078e0025 */
[----:B------:R-:W-:Y:S02]  /*b330*/  IMAD.MOV.U32 R33, RZ, RZ, R39 ;  /* 0x000000ffff217224 */ /* 0x000fe400078e0027 */
[----:B------:R-:W-:Y:S02]  /*b340*/  IMAD.MOV.U32 R34, RZ, RZ, R41 ;  /* 0x000000ffff227224 */ /* 0x000fe400078e0029 */
[----:B------:R-:W-:Y:S02]  /*b350*/  IMAD.MOV.U32 R35, RZ, RZ, R43 ;  /* 0x000000ffff237224 */ /* 0x000fe400078e002b */
[----:B-1----:R-:W-:-:S02]  /*b360*/  IMAD R0, R0, UR4, RZ ;  /* 0x0000000400007c24 */ /* 0x002fc4000f8e02ff */
[----:B------:R-:W-:Y:S02]  /*b370*/  IMAD.MOV.U32 R120, RZ, RZ, R60 ;  /* 0x000000ffff787224 */ /* 0x000fe400078e003c */
[----:B------:R-:W-:Y:S02]  /*b380*/  IMAD.MOV.U32 R121, RZ, RZ, R62 ;  /* 0x000000ffff797224 */ /* 0x000fe400078e003e */
[----:B------:R-:W-:Y:S01]  /*b390*/  IMAD.MOV.U32 R122, RZ, RZ, R64 ;  /* 0x000000ffff7a7224 */ /* 0x000fe200078e0040 */
[----:B------:R-:W-:Y:S01]  /*b3a0*/  STS.128 [R96], R8 ;  /* 0x0000000860007388 */ /* 0x000fe20000000c00 */
[----:B------:R-:W-:Y:S02]  /*b3b0*/  IMAD.MOV.U32 R123, RZ, RZ, R66 ;  /* 0x000000ffff7b7224 */ /* 0x000fe400078e0042 */
[-C--:B---3--:R-:W-:Y:S01]  /*b3c0*/  IMAD R71, R108, R3.reuse, RZ ;  /* 0x000000036c477224 */ /* 0x088fe200078e02ff */
[----:B------:R-:W-:Y:S01]  /*b3d0*/  STS.128 [R96+0x400], R12 ;  /* 0x0004000c60007388 */ /* 0x000fe20000000c00 */
[----:B------:R-:W-:-:S02]  /*b3e0*/  IMAD R89, R106, R3, RZ ;  /* 0x000000036a597224 */ /* 0x000fc400078e02ff */
[-C--:B------:R-:W-:Y:S01]  /*b3f0*/  IMAD R69, R110, R3.reuse, RZ ;  /* 0x000000036e457224 */ /* 0x080fe200078e02ff */
[----:B------:R-:W-:Y:S01]  /*b400*/  BAR.SYNC.DEFER_BLOCKING 0x0 ;  /* 0x0000000000007b1d */ /* 0x000fe20000010000 */
[-C--:B------:R-:W-:Y:S02]  /*b410*/  IMAD R97, R104, R3.reuse, RZ ;  /* 0x0000000368617224 */ /* 0x080fe400078e02ff */
[-C--:B------:R-:W-:Y:S02]  /*b420*/  IMAD R99, R102, R3.reuse, RZ ;  /* 0x0000000366637224 */ /* 0x080fe400078e02ff */
[----:B------:R-:W-:Y:S01]  /*b430*/  IMAD R101, R100, R3, RZ ;  /* 0x0000000364657224 */ /* 0x000fe200078e02ff */
[----:B------:R-:W1:Y:S04]  /*b440*/  LDS.128 R80, [R2] ;  /* 0x0000000002507984 */ /* 0x000e680000000c00 */
[----:B------:R-:W-:Y:S01]  /*b450*/  LDS.128 R8, [R2+0x800] ;  /* 0x0008000002087984 */ /* 0x000fe20000000c00 */
[----:B------:R-:W-:Y:S06]  /*b460*/  BAR.SYNC.DEFER_BLOCKING 0x0 ;  /* 0x0000000000007b1d */ /* 0x000fec0000010000 */
[----:B------:R-:W-:Y:S04]  /*b470*/  STS.128 [R96], R16 ;  /* 0x0000001060007388 */ /* 0x000fe80000000c00 */
[----:B------:R3:W-:Y:S01]  /*b480*/  STS.128 [R96+0x400], R20 ;  /* 0x0004001460007388 */ /* 0x0007e20000000c00 */
[----:B------:R-:W-:Y:S01]  /*b490*/  BAR.SYNC.DEFER_BLOCKING 0x0 ;  /* 0x0000000000007b1d */ /* 0x000fe20000010000 */
[----:B---3--:R-:W-:-:S02]  /*b4a0*/  IMAD.MOV.U32 R20, RZ, RZ, R36 ;  /* 0x000000ffff147224 */ /* 0x008fc400078e0024 */
[----:B------:R-:W-:Y:S02]  /*b4b0*/  IMAD.MOV.U32 R21, RZ, RZ, R38 ;  /* 0x000000ffff157224 */ /* 0x000fe400078e0026 */
[----:B------:R-:W-:Y:S02]  /*b4c0*/  IMAD.MOV.U32 R22, RZ, RZ, R40 ;  /* 0x000000ffff167224 */ /* 0x000fe400078e0028 */
[----:B------:R-:W-:Y:S01]  /*b4d0*/  IMAD.MOV.U32 R23, RZ, RZ, R42 ;  /* 0x000000ffff177224 */ /* 0x000fe200078e002a */
[----:B------:R-:W3:Y:S04]  /*b4e0*/  LDS.128 R84, [R2] ;  /* 0x0000000002547984 */ /* 0x000ee80000000c00 */
[----:B------:R-:W-:Y:S01]  /*b4f0*/  LDS.128 R12, [R2+0x800] ;  /* 0x00080000020c7984 */ /* 0x000fe20000000c00 */
[----:B------:R-:W-:Y:S06]  /*b500*/  BAR.SYNC.DEFER_BLOCKING 0x0 ;  /* 0x0000000000007b1d */ /* 0x000fec0000010000 */
[----:B------:R4:W-:Y:S04]  /*b510*/  STS.128 [R96], R24 ;  /* 0x0000001860007388 */ /* 0x0009e80000000c00 */
[----:B------:R5:W-:Y:S01]  /*b520*/  STS.128 [R96+0x400], R28 ;  /* 0x0004001c60007388 */ /* 0x000be20000000c00 */
[----:B------:R-:W-:Y:S01]  /*b530*/  BAR.SYNC.DEFER_BLOCKING 0x0 ;  /* 0x0000000000007b1d */ /* 0x000fe20000010000 */
[----:B----4-:R-:W-:-:S02]  /*b540*/  IMAD.MOV.U32 R24, RZ, RZ, R44 ;  /* 0x000000ffff187224 */ /* 0x010fc400078e002c */
[----:B------:R-:W-:Y:S02]  /*b550*/  IMAD.MOV.U32 R25, RZ, RZ, R46 ;  /* 0x000000ffff197224 */ /* 0x000fe400078e002e */
[----:B------:R-:W-:Y:S02]  /*b560*/  IMAD.MOV.U32 R26, RZ, RZ, R48 ;  /* 0x000000ffff1a7224 */ /* 0x000fe400078e0030 */
[----:B------:R-:W-:Y:S02]  /*b570*/  IMAD.MOV.U32 R27, RZ, RZ, R50 ;  /* 0x000000ffff1b7224 */ /* 0x000fe400078e0032 */
[----:B-----5:R-:W-:Y:S02]  /*b580*/  IMAD.MOV.U32 R28, RZ, RZ, R45 ;  /* 0x000000ffff1c7224 */ /* 0x020fe400078e002d */
[----:B------:R-:W-:Y:S02]  /*b590*/  IMAD.MOV.U32 R29, RZ, RZ, R47 ;  /* 0x000000ffff1d7224 */ /* 0x000fe400078e002f */
[----:B------:R-:W-:-:S02]  /*b5a0*/  IMAD.MOV.U32 R30, RZ, RZ, R49 ;  /* 0x000000ffff1e7224 */ /* 0x000fc400078e0031 */
[----:B------:R-:W-:Y:S01]  /*b5b0*/  IMAD.MOV.U32 R31, RZ, RZ, R51 ;  /* 0x000000ffff1f7224 */ /* 0x000fe200078e0033 */
[----:B------:R-:W4:Y:S01]  /*b5c0*/  LDS.128 R72, [R2] ;  /* 0x0000000002487984 */ /* 0x000f220000000c00 */
[----:B------:R-:W-:Y:S02]  /*b5d0*/  IMAD.MOV.U32 R44, RZ, RZ, R52 ;  /* 0x000000ffff2c7224 */ /* 0x000fe400078e0034 */
[----:B------:R-:W-:Y:S01]  /*b5e0*/  IMAD.MOV.U32 R45, RZ, RZ, R54 ;  /* 0x000000ffff2d7224 */ /* 0x000fe200078e0036 */
[----:B------:R-:W-:Y:S01]  /*b5f0*/  LDS.128 R16, [R2+0x800] ;  /* 0x0008000002107984 */ /* 0x000fe20000000c00 */
[----:B------:R-:W-:Y:S02]  /*b600*/  IMAD.MOV.U32 R46, RZ, RZ, R56 ;  /* 0x000000ffff2e7224 */ /* 0x000fe400078e0038 */
[----:B------:R-:W-:Y:S01]  /*b610*/  IMAD.MOV.U32 R47, RZ, RZ, R58 ;  /* 0x000000ffff2f7224 */ /* 0x000fe200078e003a */
[----:B------:R-:W-:Y:S01]  /*b620*/  BAR.SYNC.DEFER_BLOCKING 0x0 ;  /* 0x0000000000007b1d */ /* 0x000fe20000010000 */
[----:B------:R-:W-:-:S02]  /*b630*/  IMAD.MOV.U32 R48, RZ, RZ, R53 ;  /* 0x000000ffff307224 */ /* 0x000fc400078e0035 */
[----:B------:R-:W-:Y:S02]  /*b640*/  IMAD.MOV.U32 R49, RZ, RZ, R55 ;  /* 0x000000ffff317224 */ /* 0x000fe400078e0037 */
[----:B------:R-:W-:Y:S02]  /*b650*/  IMAD.MOV.U32 R50, RZ, RZ, R57 ;  /* 0x000000ffff327224 */ /* 0x000fe400078e0039 */
[----:B------:R-:W-:Y:S02]  /*b660*/  IMAD.MOV.U32 R51, RZ, RZ, R59 ;  /* 0x000000ffff337224 */ /* 0x000fe400078e003b */
[-C--:B------:R-:W-:Y:S02]  /*b670*/  IMAD R57, R114, R3.reuse, RZ ;  /* 0x0000000372397224 */ /* 0x080fe400078e02ff */
[-C--:B------:R-:W-:Y:S02]  /*b680*/  IMAD R59, R112, R3.reuse, RZ ;  /* 0x00000003703b7224 */ /* 0x080fe400078e02ff */
[-C--:B------:R-:W-:Y:S01]  /*b690*/  IMAD R55, R116, R3.reuse, RZ ;  /* 0x0000000374377224 */ /* 0x080fe200078e02ff */
[----:B------:R-:W-:Y:S04]  /*b6a0*/  STS.128 [R96], R20 ;  /* 0x0000001460007388 */ /* 0x000fe80000000c00 */
[----:B------:R-:W-:Y:S01]  /*b6b0*/  STS.128 [R96+0x400], R32 ;  /* 0x0004002060007388 */ /* 0x000fe20000000c00 */
[----:B------:R-:W-:Y:S06]  /*b6c0*/  BAR.SYNC.DEFER_BLOCKING 0x0 ;  /* 0x0000000000007b1d */ /* 0x000fec0000010000 */
[----:B------:R-:W5:Y:S04]  /*b6d0*/  LDS.128 R40, [R2] ;  /* 0x0000000002287984 */ /* 0x000f680000000c00 */
[----:B------:R-:W-:Y:S01]  /*b6e0*/  LDS.128 R20, [R2+0x800] ;  /* 0x0008000002147984 */ /* 0x000fe20000000c00 */
[----:B------:R-:W-:Y:S06]  /*b6f0*/  BAR.SYNC.DEFER_BLOCKING 0x0 ;  /* 0x0000000000007b1d */ /* 0x000fec0000010000 */
[----:B------:R-:W-:Y:S04]  /*b700*/  STS.128 [R96], R24 ;  /* 0x0000001860007388 */ /* 0x000fe80000000c00 */
[----:B------:R-:W-:Y:S01]  /*b710*/  STS.128 [R96+0x400], R28 ;  /* 0x0004001c60007388 */ /* 0x000fe20000000c00 */
[----:B------:R-:W-:Y:S06]  /*b720*/  BAR.SYNC.DEFER_BLOCKING 0x0 ;  /* 0x0000000000007b1d */ /* 0x000fec0000010000 */
[----:B------:R-:W1:Y:S04]  /*b730*/  LDS.128 R36, [R2] ;  /* 0x0000000002247984 */ /* 0x000e680000000c00 */
[----:B------:R-:W-:Y:S01]  /*b740*/  LDS.128 R28, [R2+0x800] ;  /* 0x00080000021c7984 */ /* 0x000fe20000000c00 */
[----:B------:R-:W-:Y:S06]  /*b750*/  BAR.SYNC.DEFER_BLOCKING 0x0 ;  /* 0x0000000000007b1d */ /* 0x000fec0000010000 */
[----:B------:R2:W-:Y:S04]  /*b760*/  STS.128 [R96], R44 ;  /* 0x0000002c60007388 */ /* 0x0005e80000000c00 */
[----:B------:R3:W-:Y:S01]  /*b770*/  STS.128 [R96+0x400], R48 ;  /* 0x0004003060007388 */ /* 0x0007e20000000c00 */
[----:B------:R-:W-:Y:S01]  /*b780*/  BAR.SYNC.DEFER_BLOCKING 0x0 ;  /* 0x0000000000007b1d */ /* 0x000fe20000010000 */
[-C--:B--2---:R-:W-:Y:S01]  /*b790*/  IMAD R47, R92, R3.reuse, RZ ;  /* 0x000000035c2f7224 */ /* 0x084fe200078e02ff */
[----:B------:R-:W-:Y:S01]  /*b7a0*/  LEA R44, P2, R0, UR8, 0x2 ;  /* 0x00000008002c7c11 */ /* 0x000fe2000f8410ff */
[----:B------:R-:W-:-:S02]  /*b7b0*/  IMAD R45, R68, R3, RZ ;  /* 0x00000003442d7224 */ /* 0x000fc400078e02ff */
[-C--:B---3--:R-:W-:Y:S01]  /*b7c0*/  IMAD R49, R90, R3.reuse, RZ ;  /* 0x000000035a317224 */ /* 0x088fe200078e02ff */
[----:B------:R-:W-:Y:S02]  /*b7d0*/  LEA.HI.X.SX32 R0, R0, UR9, 0x2, P2 ;  /* 0x0000000900007c11 */ /* 0x000fe400090f16ff */
[-C--:B------:R-:W-:Y:S02]  /*b7e0*/  LEA R50, P4, R47, R44.reuse, 0x2 ;  /* 0x0000002c2f327211 */ /* 0x080fe400078810ff */
[----:B------:R-:W-:Y:S02]  /*b7f0*/  LEA R52, P5, R49, R44, 0x2 ;  /* 0x0000002c31347211 */ /* 0x000fe400078a10ff */
[-C--:B------:R-:W-:Y:S02]  /*b800*/  LEA.HI.X.SX32 R51, R47, R0.reuse, 0x2, P4 ;  /* 0x000000002f337211 */ /* 0x080fe400020f16ff */
[----:B------:R-:W-:Y:S01]  /*b810*/  LEA.HI.X.SX32 R53, R49, R0, 0x2, P5 ;  /* 0x0000000031357211 */ /* 0x000fe200028f16ff */
[----:B------:R-:W-:Y:S01]  /*b820*/  IMAD R49, R118, R3, RZ ;  /* 0x0000000376317224 */ /* 0x000fe200078e02ff */
[-C--:B------:R-:W-:Y:S01]  /*b830*/  LEA R56, P4, R57, R44.reuse, 0x2 ;  /* 0x0000002c39387211 */ /* 0x080fe200078810ff */
[----:B------:R-:W2:Y:S01]  /*b840*/  LDS.128 R32, [R2] ;  /* 0x0000000002207984 */ /* 0x000ea20000000c00 */
[----:B------:R-:W-:-:S02]  /*b850*/  LEA R58, P5, R59, R44, 0x2 ;  /* 0x0000002c3b3a7211 */ /* 0x000fc400078a10ff */
[-C--:B------:R-:W-:Y:S01]  /*b860*/  LEA.HI.X.SX32 R57, R57, R0.reuse, 0x2, P4 ;  /* 0x0000000039397211 */ /* 0x080fe200020f16ff */
[----:B------:R-:W-:Y:S01]  /*b870*/  LDS.128 R24, [R2+0x800] ;  /* 0x0008000002187984 */ /* 0x000fe20000000c00 */
[----:B------:R-:W-:Y:S01]  /*b880*/  LEA.HI.X.SX32 R59, R59, R0, 0x2, P5 ;  /* 0x000000003b3b7211 */ /* 0x000fe200028f16ff */
[----:B------:R-:W-:Y:S01]  /*b890*/  BAR.SYNC.DEFER_BLOCKING 0x0 ;  /* 0x0000000000007b1d */ /* 0x000fe20000010000 */
[-C--:B------:R-:W-:Y:S02]  /*b8a0*/  LEA R54, P3, R55, R44.reuse, 0x2 ;  /* 0x0000002c37367211 */ /* 0x080fe400078610ff */
[-C--:B------:R-:W-:Y:S02]  /*b8b0*/  LEA R92, P4, R71, R44.reuse, 0x2 ;  /* 0x0000002c475c7211 */ /* 0x080fe400078810ff */
[----:B------:R-:W-:Y:S02]  /*b8c0*/  LEA R94, P5, R89, R44, 0x2 ;  /* 0x0000002c595e7211 */ /* 0x000fe400078a10ff */
[----:B------:R-:W-:-:S02]  /*b8d0*/  LEA.HI.X.SX32 R55, R55, R0, 0x2, P3 ;  /* 0x0000000037377211 */ /* 0x000fc400018f16ff */
[-C--:B------:R-:W-:Y:S02]  /*b8e0*/  LEA.HI.X.SX32 R93, R71, R0.reuse, 0x2, P4 ;  /* 0x00000000475d7211 */ /* 0x080fe400020f16ff */
[----:B------:R-:W-:Y:S02]  /*b8f0*/  LEA.HI.X.SX32 R95, R89, R0, 0x2, P5 ;  /* 0x00000000595f7211 */ /* 0x000fe400028f16ff */
[-C--:B------:R-:W-:Y:S02]  /*b900*/  LEA R90, P3, R69, R44.reuse, 0x2 ;  /* 0x0000002c455a7211 */ /* 0x080fe400078610ff */
[-C--:B------:R-:W-:Y:S02]  /*b910*/  LEA R60, P4, R97, R44.reuse, 0x2 ;  /* 0x0000002c613c7211 */ /* 0x080fe400078810ff */
[----:B------:R-:W-:Y:S02]  /*b920*/  LEA R46, P5, R45, R44, 0x2 ;  /* 0x0000002c2d2e7211 */ /* 0x000fe400078a10ff */
[----:B------:R-:W-:-:S02]  /*b930*/  ISETP.LT.AND P2, PT, R68, UR11, !P0 ;  /* 0x0000000b44007c0c */ /* 0x000fc4000c741270 */
[-C--:B------:R-:W-:Y:S02]  /*b940*/  LEA.HI.X.SX32 R91, R69, R0.reuse, 0x2, P3 ;  /* 0x00000000455b7211 */ /* 0x080fe400018f16ff */
[----:B------:R-:W-:Y:S01]  /*b950*/  LEA.HI.X.SX32 R47, R45, R0, 0x2, P5 ;  /* 0x000000002d2f7211 */ /* 0x000fe200028f16ff */
[----:B------:R3:W-:Y:S01]  /*b960*/  STS.128 [R96], R120 ;  /* 0x0000007860007388 */ /* 0x0007e20000000c00 */
[----:B------:R-:W-:Y:S01]  /*b970*/  ISETP.LT.AND P3, PT, R118, UR11, !P0 ;  /* 0x0000000b76007c0c */ /* 0x000fe2000c761270 */
[----:B------:R-:W-:Y:S01]  /*b980*/  IMAD R45, R3, 0x20, R45 ;  /* 0x00000020032d7824 */ /* 0x000fe200078e022d */
[----:B------:R-:W-:-:S04]  /*b990*/  LEA R48, P5, R49, R44, 0x2 ;  /* 0x0000002c31307211 */ /* 0x000fc800078a10ff */
[-C--:B------:R-:W-:Y:S02]  /*b9a0*/  LEA.HI.X.SX32 R49, R49, R0.reuse, 0x2, P5 ;  /* 0x0000000031317211 */ /* 0x080fe400028f16ff */
[----:B------:R-:W-:Y:S01]  /*b9b0*/  ISETP.LT.AND P5, PT, R116, UR11, !P0 ;  /* 0x0000000b74007c0c */ /* 0x000fe2000c7a1270 */
[----:B---3--:R-:W-:Y:S01]  /*b9c0*/  IMAD.MOV.U32 R120, RZ, RZ, R61 ;  /* 0x000000ffff787224 */ /* 0x008fe200078e003d */
[----:B------:R-:W-:Y:S01]  /*b9d0*/  LEA.HI.X.SX32 R61, R97, R0, 0x2, P4 ;  /* 0x00000000613d7211 */ /* 0x000fe200020f16ff */
[----:B------:R-:W-:Y:S01]  /*b9e0*/  IMAD.MOV.U32 R121, RZ, RZ, R63 ;  /* 0x000000ffff797224 */ /* 0x000fe200078e003f */
[C---:B------:R-:W-:Y:S01]  /*b9f0*/  LEA R62, P4, R99.reuse, R44, 0x2 ;  /* 0x0000002c633e7211 */ /* 0x040fe200078810ff */
[----:B------:R-:W-:Y:S02]  /*ba00*/  IMAD.MOV.U32 R122, RZ, RZ, R65 ;  /* 0x000000ffff7a7224 */ /* 0x000fe400078e0041 */
[----:B------:R-:W-:Y:S01]  /*ba10*/  IMAD.MOV.U32 R123, RZ, RZ, R67 ;  /* 0x000000ffff7b7224 */ /* 0x000fe200078e0043 */
[----:B------:R-:W-:-:S02]  /*ba20*/  LEA.HI.X.SX32 R63, R99, R0, 0x2, P4 ;  /* 0x00000000633f7211 */ /* 0x000fc400020f16ff */
[C---:B------:R-:W-:Y:S02]  /*ba30*/  LEA R64, P4, R101.reuse, R44, 0x2 ;  /* 0x0000002c65407211 */ /* 0x040fe400078810ff */
[----:B------:R-:W-:Y:S02]  /*ba40*/  STS.128 [R96+0x400], R120 ;  /* 0x0004007860007388 */ /* 0x000fe40000000c00 */
[----:B------:R-:W-:Y:S01]  /*ba50*/  LEA.HI.X.SX32 R65, R101, R0, 0x2, P4 ;  /* 0x0000000065417211 */ /* 0x000fe200020f16ff */
[----:B------:R-:W-:Y:S01]  /*ba60*/  BAR.SYNC.DEFER_BLOCKING 0x0 ;  /* 0x0000000000007b1d */ /* 0x000fe20000010000 */
[----:B------:R-:W-:-:S05]  /*ba70*/  ISETP.LT.AND P4, PT, R114, UR11, !P0 ;  /* 0x0000000b72007c0c */ /* 0x000fca000c781270 */
[----:B------:R3:W-:Y:S01]  /*ba80*/  @P2 STG.E desc[UR22][R46.64], R76 ;  /* 0x0000004c2e002986 */ /* 0x0007e2000c101916 */
[----:B------:R-:W-:-:S03]  /*ba90*/  ISETP.LT.AND P2, PT, R112, UR11, !P0 ;  /* 0x0000000b70007c0c */ /* 0x000fc6000c741270 */
[----:B------:R1:W-:Y:S01]  /*baa0*/  @P3 STG.E desc[UR22][R48.64], R77 ;  /* 0x0000004d30003986 */ /* 0x0003e2000c101916 */
[----:B------:R-:W-:-:S03]  /*bab0*/  ISETP.LT.AND P3, PT, R110, UR11, !P0 ;  /* 0x0000000b6e007c0c */ /* 0x000fc6000c761270 */
[----:B------:R2:W-:Y:S01]  /*bac0*/  @P1 STG.E desc[UR22][R50.64], R78 ;  /* 0x0000004e32001986 */ /* 0x0005e2000c101916 */
[----:B------:R-:W-:-:S03]  /*bad0*/  ISETP.LT.AND P1, PT, R108, UR11, !P0 ;  /* 0x0000000b6c007c0c */ /* 0x000fc6000c721270 */
[----:B------:R4:W-:Y:S01]  /*bae0*/  @P6 STG.E desc[UR22][R52.64], R79 ;  /* 0x0000004f34006986 */ /* 0x0009e2000c101916 */
[----:B------:R-:W-:Y:S01]  /*baf0*/  ISETP.LT.AND P6, PT, R106, UR11, !P0 ;  /* 0x0000000b6a007c0c */ /* 0x000fe2000c7c1270 */
[-C--:B---3--:R-:W-:Y:S01]  /*bb00*/  IMAD R47, R98, R3.reuse, RZ ;  /* 0x00000003622f7224 */ /* 0x088fe200078e02ff */
[----:B------:R-:W-:Y:S01]  /*bb10*/  LOP3.LUT R46, R68, 0x20, RZ, 0xfc, !PT ;  /* 0x00000020442e7812 */ /* 0x000fe200078efcff */
[----:B-1----:R1:W-:Y:S01]  /*bb20*/  @P5 STG.E desc[UR22][R54.64], R80 ;  /* 0x0000005036005986 */ /* 0x0023e2000c101916 */
[----:B------:R-:W-:Y:S01]  /*bb30*/  ISETP.LT.AND P5, PT, R104, UR11, !P0 ;  /* 0x0000000b68007c0c */ /* 0x000fe2000c7a1270 */
[-C--:B------:R-:W-:Y:S02]  /*bb40*/  IMAD R49, R88, R3.reuse, RZ ;  /* 0x0000000358317224 */ /* 0x080fe400078e02ff */
[----:B------:R-:W-:Y:S01]  /*bb50*/  @P4 STG.E desc[UR22][R56.64], R81 ;  /* 0x0000005138004986 */ /* 0x000fe2000c101916 */
[----:B------:R-:W-:Y:S01]  /*bb60*/  ISETP.LT.AND P4, PT, R102, UR11, !P0 ;  /* 0x0000000b66007c0c */ /* 0x000fe2000c781270 */
[----:B--2---:R-:W-:-:S02]  /*bb70*/  IMAD R51, R70, R3, RZ ;  /* 0x0000000346337224 */ /* 0x004fc400078e02ff */
[----:B------:R-:W-:Y:S01]  /*bb80*/  @P2 STG.E desc[UR22][R58.64], R82 ;  /* 0x000000523a002986 */ /* 0x000fe2000c101916 */
[----:B------:R-:W-:Y:S02]  /*bb90*/  ISETP.LT.AND P2, PT, R100, UR11, !P0 ;  /* 0x0000000b64007c0c */ /* 0x000fe4000c741270 */
[----:B----4-:R-:W-:Y:S01]  /*bba0*/  LOP3.LUT R53, R68, 0x22, RZ, 0xfc, !PT ;  /* 0x0000002244357812 */ /* 0x010fe200078efcff */
[----:B------:R-:W-:Y:S01]  /*bbb0*/  @P3 STG.E desc[UR22][R90.64], R83 ;  /* 0x000000535a003986 */ /* 0x000fe2000c101916 */
[----:B------:R-:W-:Y:S01]  /*bbc0*/  ISETP.LT.AND P3, PT, R46, UR11, !P0 ;  /* 0x0000000b2e007c0c */ /* 0x000fe2000c761270 */
[----:B-1----:R-:W-:Y:S01]  /*bbd0*/  IMAD R55, R3, 0x2, R45 ;  /* 0x0000000203377824 */ /* 0x002fe200078e022d */
[----:B------:R-:W-:Y:S01]  /*bbe0*/  LOP3.LUT R52, R68, 0x24, RZ, 0xfc, !PT ;  /* 0x0000002444347812 */ /* 0x000fe200078efcff */
[----:B------:R-:W-:Y:S01]  /*bbf0*/  @P1 STG.E desc[UR22][R92.64], R84 ;  /* 0x000000545c001986 */ /* 0x000fe2000c101916 */
[----:B------:R-:W-:Y:S02]  /*bc00*/  ISETP.LT.AND P1, PT, R98, UR11, !P0 ;  /* 0x0000000b62007c0c */ /* 0x000fe4000c721270 */
[----:B------:R-:W-:Y:S01]  /*bc10*/  LOP3.LUT R54, R68, 0x28, RZ, 0xfc, !PT ;  /* 0x0000002844367812 */ /* 0x000fe200078efcff */
[----:B------:R-:W-:Y:S04]  /*bc20*/  @P6 STG.E desc[UR22][R94.64], R85 ;  /* 0x000000555e006986 */ /* 0x000fe8000c101916 */
[----:B------:R-:W-:Y:S01]  /*bc30*/  @P5 STG.E desc[UR22][R60.64], R86 ;  /* 0x000000563c005986 */ /* 0x000fe2000c101916 */
[----:B------:R-:W-:-:S03]  /*bc40*/  LEA R46, P5, R47, R44, 0x2 ;  /* 0x0000002c2f2e7211 */ /* 0x000fc600078a10ff */
[----:B------:R-:W-:Y:S01]  /*bc50*/  @P4 STG.E desc[UR22][R62.64], R87 ;  /* 0x000000573e004986 */ /* 0x000fe2000c101916 */
[----:B------:R-:W-:Y:S02]  /*bc60*/  LEA.HI.X.SX32 R47, R47, R0, 0x2, P5 ;  /* 0x000000002f2f7211 */ /* 0x000fe400028f16ff */
[----:B------:R-:W-:Y:S01]  /*bc70*/  ISETP.LT.AND P5, PT, R70, UR11, !P0 ;  /* 0x0000000b46007c0c */ /* 0x000fe2000c7a1270 */
[----:B------:R-:W-:Y:S01]  /*bc80*/  @P2 STG.E desc[UR22][R64.64], R72 ;  /* 0x0000004840002986 */ /* 0x000fe2000c101916 */
[----:B------:R-:W-:Y:S02]  /*bc90*/  ISETP.LT.AND P2, PT, R88, UR11, !P0 ;  /* 0x0000000b58007c0c */ /* 0x000fe4000c741270 */
[-C--:B------:R-:W-:Y:S01]  /*bca0*/  LEA R50, P4, R51, R44.reuse, 0x2 ;  /* 0x0000002c33327211 */ /* 0x080fe200078810ff */
[----:B------:R1:W-:Y:S01]  /*bcb0*/  @P1 STG.E desc[UR22][R46.64], R73 ;  /* 0x000000492e001986 */ /* 0x0003e2000c101916 */
[----:B------:R-:W-:Y:S02]  /*bcc0*/  LEA R48, P1, R49, R44, 0x2 ;  /* 0x0000002c31307211 */ /* 0x000fe400078210ff */
[----:B------:R-:W-:-:S02]  /*bcd0*/  LEA.HI.X.SX32 R51, R51, R0, 0x2, P4 ;  /* 0x0000000033337211 */ /* 0x000fc400020f16ff */
[----:B------:R-:W-:Y:S02]  /*bce0*/  LEA.HI.X.SX32 R49, R49, R0, 0x2, P1 ;  /* 0x0000000031317211 */ /* 0x000fe400008f16ff */
[----:B------:R-:W-:Y:S02]  /*bcf0*/  ISETP.LT.AND P1, PT, R53, UR11, !P0 ;  /* 0x0000000b35007c0c */ /* 0x000fe4000c721270 */
[----:B------:R-:W-:Y:S01]  /*bd00*/  ISETP.LT.AND P4, PT, R52, UR11, !P0 ;  /* 0x0000000b34007c0c */ /* 0x000fe2000c781270 */
[----:B------:R2:W-:Y:S01]  /*bd10*/  @P2 STG.E desc[UR22][R48.64], R74 ;  /* 0x0000004a30002986 */ /* 0x0005e2000c101916 */
[----:B------:R-:W-:Y:S02]  /*bd20*/  LOP3.LUT R53, R68, 0x26, RZ, 0xfc, !PT ;  /* 0x0000002644357812 */ /* 0x000fe400078efcff */
[-C--:B-1----:R-:W-:Y:S01]  /*bd30*/  LEA R46, P2, R45, R44.reuse, 0x2 ;  /* 0x0000002c2d2e7211 */ /* 0x082fe200078410ff */
[----:B------:R1:W-:Y:S01]  /*bd40*/  @P5 STG.E desc[UR22][R50.64], R75 ;  /* 0x0000004b32005986 */ /* 0x0003e2000c101916 */
[----:B------:R-:W-:-:S02]  /*bd50*/  LEA R52, P5, R55, R44, 0x2 ;  /* 0x0000002c37347211 */ /* 0x000fc400078a10ff */
[-C--:B------:R-:W-:Y:S02]  /*bd60*/  LEA.HI.X.SX32 R47, R45, R0.reuse, 0x2, P2 ;  /* 0x000000002d2f7211 */ /* 0x080fe400010f16ff */
[----:B------:R-:W-:Y:S02]  /*bd70*/  ISETP.LT.AND P6, PT, R53, UR11, !P0 ;  /* 0x0000000b35007c0c */ /* 0x000fe4000c7c1270 */
[----:B------:R-:W-:Y:S01]  /*bd80*/  LEA.HI.X.SX32 R53, R55, R0, 0x2, P5 ;  /* 0x0000000037357211 */ /* 0x000fe200028f16ff */
[C---:B------:R-:W-:Y:S01]  /*bd90*/  IMAD R55, R3.reuse, 0x2, R55 ;  /* 0x0000000203377824 */ /* 0x040fe200078e0237 */
[----:B-----5:R3:W-:Y:S01]  /*bda0*/  @P3 STG.E desc[UR22][R46.64], R40 ;  /* 0x000000282e003986 */ /* 0x0207e2000c101916 */
[----:B------:R-:W-:Y:S02]  /*bdb0*/  ISETP.LT.AND P2, PT, R54, UR11, !P0 ;  /* 0x0000000b36007c0c */ /* 0x000fe4000c741270 */
[----:B------:R-:W-:Y:S01]  /*bdc0*/  IMAD R45, R3, 0x2, R55 ;  /* 0x00000002032d7824 */ /* 0x000fe200078e0237 */
[----:B------:R4:W-:Y:S01]  /*bdd0*/  @P1 STG.E desc[UR22][R52.64], R41 ;  /* 0x0000002934001986 */ /* 0x0009e2000c101916 */
[----:B--2---:R-:W-:-:S02]  /*bde0*/  LEA R48, P1, R55, R44, 0x2 ;  /* 0x0000002c37307211 */ /* 0x004fc400078210ff */
[C---:B-1----:R-:W-:Y:S02]  /*bdf0*/  LOP3.LUT R51, R68.reuse, 0x2a, RZ, 0xfc, !PT ;  /* 0x0000002a44337812 */ /* 0x042fe400078efcff */
[----:B------:R-:W-:Y:S02]  /*be00*/  LEA R50, P3, R45, R44, 0x2 ;  /* 0x0000002c2d327211 */ /* 0x000fe400078610ff */
[-C--:B------:R-:W-:Y:S01]  /*be10*/  LEA.HI.X.SX32 R49, R55, R0.reuse, 0x2, P1 ;  /* 0x0000000037317211 */ /* 0x080fe200008f16ff */
[----:B------:R-:W-:Y:S01]  /*be20*/  IMAD R55, R3, 0x2, R45 ;  /* 0x0000000203377824 */ /* 0x000fe200078e022d */
[----:B------:R-:W-:Y:S02]  /*be30*/  ISETP.LT.AND P5, PT, R51, UR11, !P0 ;  /* 0x0000000b33007c0c */ /* 0x000fe4000c7a1270 */
[----:B------:R-:W-:Y:S01]  /*be40*/  LEA.HI.X.SX32 R51, R45, R0, 0x2, P3 ;  /* 0x000000002d337211 */ /* 0x000fe200018f16ff */
[----:B------:R-:W-:Y:S01]  /*be50*/  IMAD R45, R3, 0x2, R55 ;  /* 0x00000002032d7824 */ /* 0x000fe200078e0237 */
[----:B------:R1:W-:Y:S01]  /*be60*/  @P4 STG.E desc[UR22][R48.64], R42 ;  /* 0x0000002a30004986 */ /* 0x0003e2000c101916 */
[----:B---3--:R-:W-:-:S02]  /*be70*/  LOP3.LUT R47, R68, 0x2e, RZ, 0xfc, !PT ;  /* 0x0000002e442f7812 */ /* 0x008fc400078efcff */
[-C--:B------:R-:W-:Y:S01]  /*be80*/  LEA R40, P3, R55, R44.reuse, 0x2 ;  /* 0x0000002c37287211 */ /* 0x080fe200078610ff */
[----:B------:R2:W-:Y:S01]  /*be90*/  @P6 STG.E desc[UR22][R50.64], R43 ;  /* 0x0000002b32006986 */ /* 0x0005e2000c101916 */
[----:B------:R-:W-:Y:S02]  /*bea0*/  LEA R46, P6, R45, R44, 0x2 ;  /* 0x0000002c2d2e7211 */ /* 0x000fe400078c10ff */
[----:B------:R-:W-:Y:S02]  /*beb0*/  ISETP.LT.AND P4, PT, R47, UR11, !P0 ;  /* 0x0000000b2f007c0c */ /* 0x000fe4000c781270 */
[-C--:B----4-:R-:W-:Y:S02]  /*bec0*/  LEA.HI.X.SX32 R41, R55, R0.reuse, 0x2, P3 ;  /* 0x0000000037297211 */ /* 0x090fe400018f16ff */
[----:B------:R-:W-:Y:S01]  /*bed0*/  LEA.HI.X.SX32 R47, R45, R0, 0x2, P6 ;  /* 0x000000002d2f7211 */ /* 0x000fe200030f16ff */
[C---:B------:R-:W-:Y:S01]  /*bee0*/  IMAD R45, R3.reuse, 0x2, R45 ;  /* 0x00000002032d7824 */ /* 0x040fe200078e022d */
[C---:B------:R-:W-:Y:S01]  /*bef0*/  LOP3.LUT R54, R68.reuse, 0x2c, RZ, 0xfc, !PT ;  /* 0x0000002c44367812 */ /* 0x040fe200078efcff */
[----:B------:R-:W-:Y:S01]  /*bf00*/  @P2 STG.E desc[UR22][R40.64], R36 ;  /* 0x0000002428002986 */ /* 0x000fe2000c101916 */
[----:B------:R-:W-:Y:S01]  /*bf10*/  LOP3.LUT R52, R68, 0x30, RZ, 0xfc, !PT ;  /* 0x0000003044347812 */ /* 0x000fe200078efcff */
[----:B-1----:R-:W-:Y:S01]  /*bf20*/  IMAD R49, R3, 0x2, R45 ;  /* 0x0000000203317824 */ /* 0x002fe200078e022d */
[----:B------:R-:W-:Y:S01]  /*bf30*/  LEA R42, P2, R45, R44, 0x2 ;  /* 0x0000002c2d2a7211 */ /* 0x000fe200078410ff */
[----:B------:R1:W-:Y:S01]  /*bf40*/  @P5 STG.E desc[UR22][R46.64], R37 ;  /* 0x000000252e005986 */ /* 0x0003e2000c101916 */
[----:B------:R-:W-:-:S02]  /*bf50*/  ISETP.LT.AND P1, PT, R54, UR11, !P0 ;  /* 0x0000000b36007c0c */ /* 0x000fc4000c721270 */
[----:B------:R-:W-:Y:S02]  /*bf60*/  ISETP.LT.AND P3, PT, R52, UR11, !P0 ;  /* 0x0000000b34007c0c */ /* 0x000fe4000c761270 */
[----:B--2---:R-:W-:Y:S01]  /*bf70*/  LEA.HI.X.SX32 R43, R45, R0, 0x2, P2 ;  /* 0x000000002d2b7211 */ /* 0x004fe200010f16ff */
[----:B------:R-:W-:Y:S01]  /*bf80*/  IMAD R45, R3, 0x2, R49 ;  /* 0x00000002032d7824 */ /* 0x000fe200078e0231 */
[----:B------:R-:W2:Y:S01]  /*bf90*/  LDS.128 R52, [R2] ;  /* 0x0000000002347984 */ /* 0x000ea20000000c00 */
[----:B------:R-:W-:Y:S02]  /*bfa0*/  LEA R48, P6, R49, R44, 0x2 ;  /* 0x0000002c31307211 */ /* 0x000fe400078c10ff */
[----:B------:R-:W-:Y:S01]  /*bfb0*/  LOP3.LUT R51, R68, 0x32, RZ, 0xfc, !PT ;  /* 0x0000003244337812 */ /* 0x000fe200078efcff */
[----:B-1----:R-:W-:Y:S01]  /*bfc0*/  IMAD R47, R3, 0x2, R45 ;  /* 0x00000002032f7824 */ /* 0x002fe200078e022d */
[----:B------:R-:W-:Y:S02]  /*bfd0*/  LEA.HI.X.SX32 R49, R49, R0, 0x2, P6 ;  /* 0x0000000031317211 */ /* 0x000fe400030f16ff */
[----:B------:R1:W-:Y:S01]  /*bfe0*/  @P1 STG.E desc[UR22][R42.64], R38 ;  /* 0x000000262a001986 */ /* 0x0003e2000c101916 */
[----:B------:R-:W-:-:S02]  /*bff0*/  ISETP.LT.AND P5, PT, R51, UR11, !P0 ;  /* 0x0000000b33007c0c */ /* 0x000fc4000c7a1270 */
[C---:B------:R-:W-:Y:S01]  /*c000*/  LOP3.LUT R41, R68.reuse, 0x36, RZ, 0xfc, !PT ;  /* 0x0000003644297812 */ /* 0x040fe200078efcff */
[----:B------:R3:W-:Y:S01]  /*c010*/  @P4 STG.E desc[UR22][R48.64], R39 ;  /* 0x0000002730004986 */ /* 0x0007e2000c101916 */
[-C--:B------:R-:W-:Y:S02]  /*c020*/  LEA R40, P6, R47, R44.reuse, 0x2 ;  /* 0x0000002c2f287211 */ /* 0x080fe400078c10ff */
[----:B------:R-:W-:Y:S02]  /*c030*/  LEA R36, P1, R45, R44, 0x2 ;  /* 0x0000002c2d247211 */ /* 0x000fe400078210ff */
[----:B------:R-:W-:Y:S02]  /*c040*/  ISETP.LT.AND P4, PT, R41, UR11, !P0 ;  /* 0x0000000b29007c0c */ /* 0x000fe4000c781270 */
[----:B------:R-:W-:Y:S02]  /*c050*/  LOP3.LUT R50, R68, 0x34, RZ, 0xfc, !PT ;  /* 0x0000003444327812 */ /* 0x000fe400078efcff */
[-C--:B------:R-:W-:Y:S01]  /*c060*/  LEA.HI.X.SX32 R41, R47, R0.reuse, 0x2, P6 ;  /* 0x000000002f297211 */ /* 0x080fe200030f16ff */
[----:B------:R-:W-:Y:S01]  /*c070*/  IMAD R47, R3, 0x2, R47 ;  /* 0x00000002032f7824 */ /* 0x000fe200078e022f */
[----:B------:R-:W-:-:S02]  /*c080*/  LEA.HI.X.SX32 R37, R45, R0, 0x2, P1 ;  /* 0x000000002d257211 */ /* 0x000fc400008f16ff */
[----:B------:R-:W-:Y:S01]  /*c090*/  ISETP.LT.AND P2, PT, R50, UR11, !P0 ;  /* 0x0000000b32007c0c */ /* 0x000fe2000c741270 */
[----:B-1----:R-:W-:Y:S01]  /*c0a0*/  IMAD R43, R3, 0x2, R47 ;  /* 0x00000002032b7824 */ /* 0x002fe200078e022f */
[C---:B------:R-:W-:Y:S01]  /*c0b0*/  LOP3.LUT R45, R68.reuse, 0x3a, RZ, 0xfc, !PT ;  /* 0x0000003a442d7812 */ /* 0x040fe200078efcff */
[----:B------:R1:W-:Y:S01]  /*c0c0*/  @P3 STG.E desc[UR22][R36.64], R32 ;  /* 0x0000002024003986 */ /* 0x0003e2000c101916 */
[-C--:B------:R-:W-:Y:S02]  /*c0d0*/  LEA R38, P3, R47, R44.reuse, 0x2 ;  /* 0x0000002c2f267211 */ /* 0x080fe400078610ff */
[----:B------:R-:W-:Y:S01]  /*c0e0*/  LOP3.LUT R46, R68, 0x38, RZ, 0xfc, !PT ;  /* 0x00000038442e7812 */ /* 0x000fe200078efcff */
[----:B------:R4:W-:Y:S01]  /*c0f0*/  @P5 STG.E desc[UR22][R40.64], R33 ;  /* 0x0000002128005986 */ /* 0x0009e2000c101916 */
[----:B------:R-:W-:Y:S01]  /*c100*/  ISETP.LT.AND P5, PT, R45, UR11, !P0 ;  /* 0x0000000b2d007c0c */ /* 0x000fe2000c7a1270 */
[----:B------:R-:W-:Y:S01]  /*c110*/  IMAD R45, R3, 0x2, R43 ;  /* 0x00000002032d7824 */ /* 0x000fe200078e022b */
[----:B------:R-:W-:-:S02]  /*c120*/  LEA R42, P6, R43, R44, 0x2 ;  /* 0x0000002c2b2a7211 */ /* 0x000fc400078c10ff */
[-C--:B---3--:R-:W-:Y:S02]  /*c130*/  LEA.HI.X.SX32 R39, R47, R0.reuse, 0x2, P3 ;  /* 0x000000002f277211 */ /* 0x088fe400018f16ff */
[----:B------:R-:W-:Y:S02]  /*c140*/  ISETP.LT.AND P1, PT, R46, UR11, !P0 ;  /* 0x0000000b2e007c0c */ /* 0x000fe4000c721270 */
[----:B------:R-:W-:Y:S01]  /*c150*/  LEA.HI.X.SX32 R43, R43, R0, 0x2, P6 ;  /* 0x000000002b2b7211 */ /* 0x000fe200030f16ff */
[----:B------:R3:W-:Y:S01]  /*c160*/  @P2 STG.E desc[UR22][R38.64], R34 ;  /* 0x0000002226002986 */ /* 0x0007e2000c101916 */
[----:B-1----:R-:W-:Y:S01]  /*c170*/  LOP3.LUT R37, R68, 0x3e, RZ, 0xfc, !PT ;  /* 0x0000003e44257812 */ /* 0x002fe200078efcff */
[----:B----4-:R-:W-:Y:S01]  /*c180*/  IMAD R41, R3, 0x2, R45 ;  /* 0x0000000203297824 */ /* 0x010fe200078e022d */
[----:B------:R-:W-:Y:S01]  /*c190*/  LEA R32, P2, R45, R44, 0x2 ;  /* 0x0000002c2d207211 */ /* 0x000fe200078410ff */
[----:B------:R1:W-:Y:S01]  /*c1a0*/  @P4 STG.E desc[UR22][R42.64], R35 ;  /* 0x000000232a004986 */ /* 0x0003e2000c101916 */
[----:B------:R-:W-:-:S02]  /*c1b0*/  ISETP.LT.AND P4, PT, R37, UR11, !P0 ;  /* 0x0000000b25007c0c */ /* 0x000fc4000c781270 */
[----:B------:R-:W-:Y:S02]  /*c1c0*/  LEA R36, P6, R41, R44, 0x2 ;  /* 0x0000002c29247211 */ /* 0x000fe400078c10ff */
[-C--:B------:R-:W-:Y:S02]  /*c1d0*/  LEA.HI.X.SX32 R33, R45, R0.reuse, 0x2, P2 ;  /* 0x000000002d217211 */ /* 0x080fe400010f16ff */
[----:B------:R-:W-:Y:S01]  /*c1e0*/  LEA.HI.X.SX32 R37, R41, R0, 0x2, P6 ;  /* 0x0000000029257211 */ /* 0x000fe200030f16ff */
[C---:B------:R-:W-:Y:S01]  /*c1f0*/  IMAD R41, R3.reuse, 0x2, R41 ;  /* 0x0000000203297824 */ /* 0x040fe200078e0229 */
[C---:B------:R-:W-:Y:S01]  /*c200*/  LOP3.LUT R46, R68.reuse, 0x3c, RZ, 0xfc, !PT ;  /* 0x0000003c442e7812 */ /* 0x040fe200078efcff */
[----:B--2---:R-:W-:Y:S01]  /*c210*/  @P1 STG.E desc[UR22][R32.64], R52 ;  /* 0x0000003420001986 */ /* 0x004fe2000c101916 */
[----:B------:R-:W-:Y:S01]  /*c220*/  LOP3.LUT R40, R68, 0x40, RZ, 0xfc, !PT ;  /* 0x0000004044287812 */ /* 0x000fe200078efcff */
[----:B---3--:R-:W-:Y:S01]  /*c230*/  IMAD R39, R3, 0x2, R41 ;  /* 0x0000000203277824 */ /* 0x008fe200078e0229 */
[----:B------:R-:W-:Y:S01]  /*c240*/  LEA R34, P1, R41, R44, 0x2 ;  /* 0x0000002c29227211 */ /* 0x000fe200078210ff */
[----:B------:R2:W-:Y:S01]  /*c250*/  @P5 STG.E desc[UR22][R36.64], R53 ;  /* 0x0000003524005986 */ /* 0x0005e2000c101916 */
[----:B------:R-:W-:-:S02]  /*c260*/  ISETP.LT.AND P3, PT, R46, UR11, !P0 ;  /* 0x0000000b2e007c0c */ /* 0x000fc4000c761270 */
[----:B-1----:R-:W-:Y:S01]  /*c270*/  LEA.HI.X.SX32 R35, R41, R0, 0x2, P1 ;  /* 0x0000000029237211 */ /* 0x002fe200008f16ff */
[----:B------:R-:W-:Y:S01]  /*c280*/  IMAD R41, R3, 0x2, R39 ;  /* 0x0000000203297824 */ /* 0x000fe200078e0227 */
[----:B------:R-:W-:Y:S02]  /*c290*/  LEA R38, P6, R39, R44, 0x2 ;  /* 0x0000002c27267211 */ /* 0x000fe400078c10ff */
[----:B------:R-:W-:Y:S01]  /*c2a0*/  LOP3.LUT R42, R68, 0x42, RZ, 0xfc, !PT ;  /* 0x00000042442a7812 */ /* 0x000fe200078efcff */
[----:B------:R-:W-:Y:S01]  /*c2b0*/  IMAD R43, R3, 0x2, R41 ;  /* 0x00000002032b7824 */ /* 0x000fe200078e0229 */
[----:B------:R-:W-:Y:S02]  /*c2c0*/  ISETP.LT.AND P2, PT, R40, UR11, !P0 ;  /* 0x0000000b28007c0c */ /* 0x000fe4000c741270 */
[----:B------:R-:W-:Y:S02]  /*c2d0*/  LEA.HI.X.SX32 R39, R39, R0, 0x2, P6 ;  /* 0x0000000027277211 */ /* 0x000fe400030f16ff */
[----:B------:R-:W-:Y:S01]  /*c2e0*/  ISETP.LT.AND P5, PT, R42, UR11, !P0 ;  /* 0x0000000b2a007c0c */ /* 0x000fe2000c7a1270 */
[----:B------:R-:W-:Y:S01]  /*c2f0*/  @P3 STG.E desc[UR22][R34.64], R54 ;  /* 0x0000003622003986 */ /* 0x000fe2000c101916 */
[----:B--2---:R-:W-:-:S02]  /*c300*/  LOP3.LUT R37, R68, 0x46, RZ, 0xfc, !PT ;  /* 0x0000004644257812 */ /* 0x004fc400078efcff */
[-C--:B------:R-:W-:Y:S01]  /*c310*/  LEA R36, P6, R43, R44.reuse, 0x2 ;  /* 0x0000002c2b247211 */ /* 0x080fe200078c10ff */
[----:B------:R1:W-:Y:S01]  /*c320*/  @P4 STG.E desc[UR22][R38.64], R55 ;  /* 0x0000003726004986 */ /* 0x0003e2000c101916 */
        /* <DEDUP_REMOVED lines=16> */
[-C--:B------:R-:W-:Y:S02]  /*c430*/  LEA.HI.X.SX32 R35, R43, R0.reuse, 0x2, P2 ;  /* 0x000000002b237211 */ /* 0x080fe400010f16ff */
[----:B------:R-:W-:Y:S02]  /*c440*/  ISETP.LT.AND P3, PT, R40, UR11, !P0 ;  /* 0x0000000b28007c0c */ /* 0x000fe4000c761270 */
[----:B------:R-:W-:Y:S01]  /*c450*/  LEA.HI.X.SX32 R39, R39, R0, 0x2, P6 ;  /* 0x0000000027277211 */ /* 0x000fe200030f16ff */
[----:B------:R3:W-:Y:S01]  /*c460*/  @P1 STG.E desc[UR22][R34.64], R6 ;  /* 0x0000000622001986 */ /* 0x0007e2000c101916 */
[----:B-1----:R-:W-:Y:S01]  /*c470*/  LOP3.LUT R33, R68, 0x4e, RZ, 0xfc, !PT ;  /* 0x0000004e44217812 */ /* 0x002fe200078efcff */
[----:B--2---:R-:W-:Y:S01]  /*c480*/  IMAD R37, R3, 0x2, R41 ;  /* 0x0000000203257824 */ /* 0x004fe200078e0229 */
        /* <DEDUP_REMOVED lines=8> */
[----:B------:R-:W-:Y:S01]  /*c510*/  @P3 STG.E desc[UR22][R4.64], R8 ;  /* 0x0000000804003986 */ /* 0x000fe2000c101916 */
[----:B------:R-:W-:Y:S01]  /*c520*/  LOP3.LUT R36, R68, 0x50, RZ, 0xfc, !PT ;  /* 0x0000005044247812 */ /* 0x000fe200078efcff */
[----:B---3--:R-:W-:Y:S01]  /*c530*/  IMAD R35, R3, 0x2, R37 ;  /* 0x0000000203237824 */ /* 0x008fe200078e0225 */
[----:B------:R-:W-:Y:S01]  /*c540*/  ISETP.LT.AND P2, PT, R40, UR11, !P0 ;  /* 0x0000000b28007c0c */ /* 0x000fe2000c741270 */
[----:B------:R2:W-:Y:S01]  /*c550*/  @P5 STG.E desc[UR22][R32.64], R9 ;  /* 0x0000000920005986 */ /* 0x0005e2000c101916 */
[----:B------:R-:W-:-:S02]  /*c560*/  LEA R6, P3, R37, R44, 0x2 ;  /* 0x0000002c25067211 */ /* 0x000fc400078610ff */
[----:B------:R-:W-:Y:S02]  /*c570*/  LEA R34, P6, R35, R44, 0x2 ;  /* 0x0000002c23227211 */ /* 0x000fe400078c10ff */
[-C--:B-1----:R-:W-:Y:S01]  /*c580*/  LEA.HI.X.SX32 R7, R37, R0.reuse, 0x2, P3 ;  /* 0x0000000025077211 */ /* 0x082fe200018f16ff */
[----:B------:R-:W-:Y:S01]  /*c590*/  IMAD R37, R3, 0x2, R35 ;  /* 0x0000000203257824 */ /* 0x000fe200078e0223 */
[----:B------:R-:W-:Y:S02]  /*c5a0*/  ISETP.LT.AND P1, PT, R36, UR11, !P0 ;  /* 0x0000000b24007c0c */ /* 0x000fe4000c721270 */
[----:B------:R-:W-:Y:S02]  /*c5b0*/  LEA.HI.X.SX32 R35, R35, R0, 0x2, P6 ;  /* 0x0000000023237211 */ /* 0x000fe400030f16ff */
[C---:B------:R-:W-:Y:S01]  /*c5c0*/  LOP3.LUT R38, R68.reuse, 0x52, RZ, 0xfc, !PT ;  /* 0x0000005244267812 */ /* 0x040fe200078efcff */
[----:B--2---:R-:W-:Y:S01]  /*c5d0*/  IMAD R33, R3, 0x2, R37 ;  /* 0x0000000203217824 */ /* 0x004fe200078e0225 */
[----:B------:R-:W-:Y:S01]  /*c5e0*/  @P2 STG.E desc[UR22][R6.64], R10 ;  /* 0x0000000a06002986 */ /* 0x000fe2000c101916 */
[----:B------:R-:W-:-:S02]  /*c5f0*/  LOP3.LUT R9, R68, 0x56, RZ, 0xfc, !PT ;  /* 0x0000005644097812 */ /* 0x000fc400078efcff */
[-C--:B------:R-:W-:Y:S01]  /*c600*/  LEA R4, P2, R37, R44.reuse, 0x2 ;  /* 0x0000002c25047211 */ /* 0x080fe200078410ff */
[----:B------:R1:W-:Y:S01]  /*c610*/  @P4 STG.E desc[UR22][R34.64], R11 ;  /* 0x0000000b22004986 */ /* 0x0003e2000c101916 */
[----:B------:R-:W-:Y:S02]  /*c620*/  LEA R8, P6, R33, R44, 0x2 ;  /* 0x0000002c21087211 */ /* 0x000fe400078c10ff */
[----:B------:R-:W-:Y:S02]  /*c630*/  ISETP.LT.AND P4, PT, R9, UR11, !P0 ;  /* 0x0000000b09007c0c */ /* 0x000fe4000c781270 */
[----:B------:R-:W-:Y:S02]  /*c640*/  LOP3.LUT R36, R68, 0x54, RZ, 0xfc, !PT ;  /* 0x0000005444247812 */ /* 0x000fe400078efcff */
[-C--:B------:R-:W-:Y:S02]  /*c650*/  LEA.HI.X.SX32 R5, R37, R0.reuse, 0x2, P2 ;  /* 0x0000000025057211 */ /* 0x080fe400010f16ff */
[----:B------:R-:W-:Y:S01]  /*c660*/  LEA.HI.X.SX32 R9, R33, R0, 0x2, P6 ;  /* 0x0000000021097211 */ /* 0x000fe200030f16ff */
[C---:B------:R-:W-:Y:S01]  /*c670*/  IMAD R33, R3.reuse, 0x2, R33 ;  /* 0x0000000203217824 */ /* 0x040fe200078e0221 */
[----:B------:R-:W-:Y:S01]  /*c680*/  ISETP.LT.AND P5, PT, R38, UR11, !P0 ;  /* 0x0000000b26007c0c */ /* 0x000fe2000c7a1270 */
[----:B------:R2:W-:Y:S01]  /*c690*/  @P1 STG.E desc[UR22][R4.64], R12 ;  /* 0x0000000c04001986 */ /* 0x0005e2000c101916 */
[----:B------:R-:W-:Y:S01]  /*c6a0*/  ISETP.LT.AND P3, PT, R36, UR11, !P0 ;  /* 0x0000000b24007c0c */ /* 0x000fe2000c761270 */
[----:B-1----:R-:W-:Y:S01]  /*c6b0*/  IMAD R11, R3, 0x2, R33 ;  /* 0x00000002030b7824 */ /* 0x002fe200078e0221 */
[----:B------:R-:W-:-:S02]  /*c6c0*/  LEA R6, P1, R33, R44, 0x2 ;  /* 0x0000002c21067211 */ /* 0x000fc400078210ff */
[----:B------:R-:W-:Y:S02]  /*c6d0*/  LOP3.LUT R32, R68, 0x58, RZ, 0xfc, !PT ;  /* 0x0000005844207812 */ /* 0x000fe400078efcff */
[----:B------:R-:W-:Y:S02]  /*c6e0*/  LEA R10, P6, R11, R44, 0x2 ;  /* 0x0000002c0b0a7211 */ /* 0x000fe400078c10ff */
[-C--:B------:R-:W-:Y:S01]  /*c6f0*/  LEA.HI.X.SX32 R7, R33, R0.reuse, 0x2, P1 ;  /* 0x0000000021077211 */ /* 0x080fe200008f16ff */
[----:B------:R-:W-:Y:S01]  /*c700*/  IMAD R33, R3, 0x2, R11 ;  /* 0x0000000203217824 */ /* 0x000fe200078e020b */
[----:B------:R-:W-:Y:S01]  /*c710*/  LEA.HI.X.SX32 R11, R11, R0, 0x2, P6 ;  /* 0x000000000b0b7211 */ /* 0x000fe200030f16ff */
[----:B------:R1:W-:Y:S01]  /*c720*/  @P5 STG.E desc[UR22][R8.64], R13 ;  /* 0x0000000d08005986 */ /* 0x0003e2000c101916 */
[----:B------:R-:W-:Y:S02]  /*c730*/  ISETP.LT.AND P2, PT, R32, UR11, !P0 ;  /* 0x0000000b20007c0c */ /* 0x000fe4000c741270 */
[----:B------:R-:W-:Y:S01]  /*c740*/  LOP3.LUT R34, R68, 0x5a, RZ, 0xfc, !PT ;  /* 0x0000005a44227812 */ /* 0x000fe200078efcff */
[----:B------:R3:W-:Y:S01]  /*c750*/  @P3 STG.E desc[UR22][R6.64], R14 ;  /* 0x0000000e06003986 */ /* 0x0007e2000c101916 */
[----:B--2---:R-:W-:-:S02]  /*c760*/  LEA R4, P3, R33, R44, 0x2 ;  /* 0x0000002c21047211 */ /* 0x004fc400078610ff */
[----:B------:R-:W-:Y:S01]  /*c770*/  LOP3.LUT R32, R68, 0x5c, RZ, 0xfc, !PT ;  /* 0x0000005c44207812 */ /* 0x000fe200078efcff */
[----:B------:R2:W-:Y:S01]  /*c780*/  @P4 STG.E desc[UR22][R10.64], R15 ;  /* 0x0000000f0a004986 */ /* 0x0005e2000c101916 */
[----:B------:R-:W-:Y:S02]  /*c790*/  LEA.HI.X.SX32 R5, R33, R0, 0x2, P3 ;  /* 0x0000000021057211 */ /* 0x000fe400018f16ff */
[----:B------:R-:W-:Y:S01]  /*c7a0*/  ISETP.LT.AND P5, PT, R34, UR11, !P0 ;  /* 0x0000000b22007c0c */ /* 0x000fe2000c7a1270 */
[----:B-1----:R-:W-:Y:S01]  /*c7b0*/  IMAD R13, R3, 0x2, R33 ;  /* 0x00000002030d7824 */ /* 0x002fe200078e0221 */
[----:B------:R-:W-:Y:S01]  /*c7c0*/  LOP3.LUT R9, R68, 0x5e, RZ, 0xfc, !PT ;  /* 0x0000005e44097812 */ /* 0x000fe200078efcff */
[----:B------:R1:W-:Y:S01]  /*c7d0*/  @P2 STG.E desc[UR22][R4.64], R16 ;  /* 0x0000001004002986 */ /* 0x0003e2000c101916 */
[----:B------:R-:W-:Y:S02]  /*c7e0*/  ISETP.LT.AND P1, PT, R32, UR11, !P0 ;  /* 0x0000000b20007c0c */ /* 0x000fe4000c721270 */
[----:B------:R-:W-:-:S02]  /*c7f0*/  LEA R8, P4, R13, R44, 0x2 ;  /* 0x0000002c0d087211 */ /* 0x000fc400078810ff */
[----:B------:R-:W-:Y:S02]  /*c800*/  ISETP.LT.AND P3, PT, R9, UR11, !P0 ;  /* 0x0000000b09007c0c */ /* 0x000fe4000c761270 */
[----:B------:R-:W-:Y:S01]  /*c810*/  LEA.HI.X.SX32 R9, R13, R0, 0x2, P4 ;  /* 0x000000000d097211 */ /* 0x000fe200020f16ff */
[C---:B------:R-:W-:Y:S01]  /*c820*/  IMAD R13, R3.reuse, 0x2, R13 ;  /* 0x00000002030d7824 */ /* 0x040fe200078e020d */
[C---:B------:R-:W-:Y:S02]  /*c830*/  LOP3.LUT R12, R68.reuse, 0x60, RZ, 0xfc, !PT ;  /* 0x00000060440c7812 */ /* 0x040fe400078efcff */
[----:B---3--:R-:W-:Y:S01]  /*c840*/  LOP3.LUT R14, R68, 0x62, RZ, 0xfc, !PT ;  /* 0x00000062440e7812 */ /* 0x008fe200078efcff */
[----:B--2---:R-:W-:Y:S01]  /*c850*/  IMAD R11, R3, 0x2, R13 ;  /* 0x00000002030b7824 */ /* 0x004fe200078e020d */
[----:B------:R-:W-:Y:S01]  /*c860*/  LEA R6, P2, R13, R44, 0x2 ;  /* 0x0000002c0d067211 */ /* 0x000fe200078410ff */
[----:B------:R2:W-:Y:S01]  /*c870*/  @P5 STG.E desc[UR22][R8.64], R17 ;  /* 0x0000001108005986 */ /* 0x0005e2000c101916 */
[----:B------:R-:W-:-:S02]  /*c880*/  ISETP.LT.AND P4, PT, R12, UR11, !P0 ;  /* 0x0000000b0c007c0c */ /* 0x000fc4000c781270 */
[----:B------:R-:W-:Y:S01]  /*c890*/  LEA.HI.X.SX32 R7, R13, R0, 0x2, P2 ;  /* 0x000000000d077211 */ /* 0x000fe200010f16ff */
[----:B------:R-:W-:Y:S01]  /*c8a0*/  IMAD R13, R3, 0x2, R11 ;  /* 0x00000002030d7824 */ /* 0x000fe200078e020b */
[----:B------:R-:W-:Y:S02]  /*c8b0*/  LEA R10, P6, R11, R44, 0x2 ;  /* 0x0000002c0b0a7211 */ /* 0x000fe400078c10ff */
[----:B------:R-:W-:Y:S01]  /*c8c0*/  ISETP.LT.AND P5, PT, R14, UR11, !P0 ;  /* 0x0000000b0e007c0c */ /* 0x000fe2000c7a1270 */
[----:B------:R-:W-:Y:S01]  /*c8d0*/  IMAD R15, R3, 0x2, R13 ;  /* 0x00000002030f7824 */ /* 0x000fe200078e020d */
[----:B------:R-:W-:Y:S01]  /*c8e0*/  LEA.HI.X.SX32 R11, R11, R0, 0x2, P6 ;  /* 0x000000000b0b7211 */ /* 0x000fe200030f16ff */
[----:B------:R-:W-:Y:S01]  /*c8f0*/  @P1 STG.E desc[UR22][R6.64], R18 ;  /* 0x0000001206001986 */ /* 0x000fe2000c101916 */
[-C--:B-1----:R-:W-:Y:S02]  /*c900*/  LEA R4, P1, R13, R44.reuse, 0x2 ;  /* 0x0000002c0d047211 */ /* 0x082fe400078210ff */
[----:B--2---:R-:W-:Y:S01]  /*c910*/  LOP3.LUT R9, R68, 0x66, RZ, 0xfc, !PT ;  /* 0x0000006644097812 */ /* 0x004fe200078efcff */
[----:B------:R1:W-:Y:S01]  /*c920*/  @P3 STG.E desc[UR22][R10.64], R19 ;  /* 0x000000130a003986 */ /* 0x0003e2000c101916 */
[----:B------:R-:W-:-:S02]  /*c930*/  LEA R8, P6, R15, R44, 0x2 ;  /* 0x0000002c0f087211 */ /* 0x000fc400078c10ff */
[----:B------:R-:W-:Y:S02]  /*c940*/  ISETP.LT.AND P3, PT, R9, UR11, !P0 ;  /* 0x0000000b09007c0c */ /* 0x000fe4000c761270 */
[-C--:B------:R-:W-:Y:S01]  /*c950*/  LEA.HI.X.SX32 R9, R15, R0.reuse, 0x2, P6 ;  /* 0x000000000f097211 */ /* 0x080fe200030f16ff */
[----:B------:R-:W-:Y:S01]  /*c960*/  IMAD R15, R3, 0x2, R15 ;  /* 0x00000002030f7824 */ /* 0x000fe200078e020f */
[----:B------:R-:W-:Y:S02]  /*c970*/  LEA.HI.X.SX32 R5, R13, R0, 0x2, P1 ;  /* 0x000000000d057211 */ /* 0x000fe400008f16ff */
[C---:B------:R-:W-:Y:S02]  /*c980*/  LOP3.LUT R12, R68.reuse, 0x64, RZ, 0xfc, !PT ;  /* 0x00000064440c7812 */ /* 0x040fe400078efcff */
[----:B------:R-:W-:Y:S01]  /*c990*/  LOP3.LUT R13, R68, 0x6a, RZ, 0xfc, !PT ;  /* 0x0000006a440d7812 */ /* 0x000fe200078efcff */
[----:B-1----:R-:W-:Y:S01]  /*c9a0*/  IMAD R11, R3, 0x2, R15 ;  /* 0x00000002030b7824 */ /* 0x002fe200078e020f */
[----:B------:R-:W-:Y:S01]  /*c9b0*/  ISETP.LT.AND P2, PT, R12, UR11, !P0 ;  /* 0x0000000b0c007c0c */ /* 0x000fe2000c741270 */
[----:B------:R1:W-:Y:S01]  /*c9c0*/  @P4 STG.E desc[UR22][R4.64], R20 ;  /* 0x0000001404004986 */ /* 0x0003e2000c101916 */
[----:B------:R-:W-:-:S02]  /*c9d0*/  LEA R6, P4, R15, R44, 0x2 ;  /* 0x0000002c0f067211 */ /* 0x000fc400078810ff */
[----:B------:R-:W-:Y:S01]  /*c9e0*/  LEA R10, P6, R11, R44, 0x2 ;  /* 0x0000002c0b0a7211 */ /* 0x000fe200078c10ff */
[----:B------:R2:W-:Y:S01]  /*c9f0*/  @P5 STG.E desc[UR22][R8.64], R21 ;  /* 0x0000001508005986 */ /* 0x0005e2000c101916 */
[----:B------:R-:W-:Y:S01]  /*ca00*/  ISETP.LT.AND P5, PT, R13, UR11, !P0 ;  /* 0x0000000b0d007c0c */ /* 0x000fe2000c7a1270 */
[----:B------:R-:W-:Y:S01]  /*ca10*/  IMAD R13, R3, 0x2, R11 ;  /* 0x00000002030d7824 */ /* 0x000fe200078e020b */
[-C--:B------:R-:W-:Y:S02]  /*ca20*/  LEA.HI.X.SX32 R7, R15, R0.reuse, 0x2, P4 ;  /* 0x000000000f077211 */ /* 0x080fe400020f16ff */
[----:B------:R-:W-:Y:S01]  /*ca30*/  LOP3.LUT R12, R68, 0x68, RZ, 0xfc, !PT ;  /* 0x00000068440c7812 */ /* 0x000fe200078efcff */
[----:B------:R-:W-:Y:S01]  /*ca40*/  IMAD R15, R3, 0x2, R13 ;  /* 0x00000002030f7824 */ /* 0x000fe200078e020d */
[----:B------:R-:W-:Y:S01]  /*ca50*/  LEA.HI.X.SX32 R11, R11, R0, 0x2, P6 ;  /* 0x000000000b0b7211 */ /* 0x000fe200030f16ff */
[----:B------:R-:W-:Y:S01]  /*ca60*/  @P2 STG.E desc[UR22][R6.64], R22 ;  /* 0x0000001606002986 */ /* 0x000fe2000c101916 */
[----:B------:R-:W-:-:S02]  /*ca70*/  ISETP.LT.AND P1, PT, R12, UR11, !P0 ;  /* 0x0000000b0c007c0c */ /* 0x000fc4000c721270 */
[-C--:B-1----:R-:W-:Y:S01]  /*ca80*/  LEA R4, P2, R13, R44.reuse, 0x2 ;  /* 0x0000002c0d047211 */ /* 0x082fe200078410ff */
[----:B------:R1:W-:Y:S01]  /*ca90*/  @P3 STG.E desc[UR22][R10.64], R23 ;  /* 0x000000170a003986 */ /* 0x0003e2000c101916 */
[C---:B--2---:R-:W-:Y:S02]  /*caa0*/  LOP3.LUT R9, R68.reuse, 0x6e, RZ, 0xfc, !PT ;  /* 0x0000006e44097812 */ /* 0x044fe400078efcff */
[----:B------:R-:W-:Y:S01]  /*cab0*/  LEA R8, P6, R15, R44, 0x2 ;  /* 0x0000002c0f087211 */ /* 0x000fe200078c10ff */
[----:B------:R-:W2:Y:S01]  /*cac0*/  LDS.128 R20, [R2+0x800] ;  /* 0x0008000002147984 */ /* 0x000ea20000000c00 */
[----:B------:R-:W-:Y:S02]  /*cad0*/  ISETP.LT.AND P3, PT, R9, UR11, !P0 ;  /* 0x0000000b09007c0c */ /* 0x000fe4000c761270 */
[----:B------:R-:W-:Y:S01]  /*cae0*/  LEA.HI.X.SX32 R9, R15, R0, 0x2, P6 ;  /* 0x000000000f097211 */ /* 0x000fe200030f16ff */
[----:B------:R-:W-:Y:S01]  /*caf0*/  IMAD R15, R3, 0x2, R15 ;  /* 0x00000002030f7824 */ /* 0x000fe200078e020f */
[----:B------:R-:W-:-:S02]  /*cb00*/  LOP3.LUT R12, R68, 0x6c, RZ, 0xfc, !PT ;  /* 0x0000006c440c7812 */ /* 0x000fc400078efcff */
[----:B------:R-:W-:Y:S01]  /*cb10*/  LEA.HI.X.SX32 R5, R13, R0, 0x2, P2 ;  /* 0x000000000d057211 */ /* 0x000fe200010f16ff */
[----:B------:R-:W-:Y:S01]  /*cb20*/  IMAD R13, R3, 0x2, R15 ;  /* 0x00000002030d7824 */ /* 0x000fe200078e020f */
[----:B------:R-:W-:Y:S02]  /*cb30*/  ISETP.LT.AND P4, PT, R12, UR11, !P0 ;  /* 0x0000000b0c007c0c */ /* 0x000fe4000c781270 */
[C---:B-1----:R-:W-:Y:S01]  /*cb40*/  LOP3.LUT R11, R68.reuse, 0x74, RZ, 0xfc, !PT ;  /* 0x00000074440b7812 */ /* 0x042fe200078efcff */
[----:B------:R-:W-:Y:S01]  /*cb50*/  @P1 STG.E desc[UR22][R4.64], R28 ;  /* 0x0000001c04001986 */ /* 0x000fe2000c101916 */
[-C--:B------:R-:W-:Y:S02]  /*cb60*/  LEA R10, P6, R13, R44.reuse, 0x2 ;  /* 0x0000002c0d0a7211 */ /* 0x080fe400078c10ff */
[----:B------:R-:W-:Y:S01]  /*cb70*/  LEA R6, P1, R15, R44, 0x2 ;  /* 0x0000002c0f067211 */ /* 0x000fe200078210ff */
[----:B------:R1:W-:Y:S01]  /*cb80*/  @P5 STG.E desc[UR22][R8.64], R29 ;  /* 0x0000001d08005986 */ /* 0x0003e2000c101916 */
[----:B------:R-:W-:-:S02]  /*cb90*/  LOP3.LUT R12, R68, 0x70, RZ, 0xfc, !PT ;  /* 0x00000070440c7812 */ /* 0x000fc400078efcff */
[----:B------:R-:W-:Y:S02]  /*cba0*/  ISETP.LT.AND P5, PT, R11, UR11, !P0 ;  /* 0x0000000b0b007c0c */ /* 0x000fe4000c7a1270 */
[-C--:B------:R-:W-:Y:S01]  /*cbb0*/  LEA.HI.X.SX32 R11, R13, R0.reuse, 0x2, P6 ;  /* 0x000000000d0b7211 */ /* 0x080fe200030f16ff */
[----:B------:R-:W-:Y:S01]  /*cbc0*/  IMAD R13, R3, 0x2, R13 ;  /* 0x00000002030d7824 */ /* 0x000fe200078e020d */
[----:B------:R-:W-:Y:S02]  /*cbd0*/  LEA.HI.X.SX32 R7, R15, R0, 0x2, P1 ;  /* 0x000000000f077211 */ /* 0x000fe400008f16ff */
[----:B------:R-:W-:Y:S02]  /*cbe0*/  ISETP.LT.AND P2, PT, R12, UR11, !P0 ;  /* 0x0000000b0c007c0c */ /* 0x000fe4000c741270 */
[----:B------:R-:W-:Y:S01]  /*cbf0*/  LOP3.LUT R12, R68, 0x72, RZ, 0xfc, !PT ;  /* 0x00000072440c7812 */ /* 0x000fe200078efcff */
[----:B-1----:R-:W-:Y:S01]  /*cc00*/  IMAD R9, R3, 0x2, R13 ;  /* 0x0000000203097824 */ /* 0x002fe200078e020d */
[----:B------:R1:W-:Y:S02]  /*cc10*/  @P4 STG.E desc[UR22][R6.64], R30 ;  /* 0x0000001e06004986 */ /* 0x0003e4000c101916 */
[----:B------:R-:W-:-:S02]  /*cc20*/  ISETP.LT.AND P1, PT, R12, UR11, !P0 ;  /* 0x0000000b0c007c0c */ /* 0x000fc4000c721270 */
[----:B------:R3:W-:Y:S01]  /*cc30*/  @P3 STG.E desc[UR22][R10.64], R31 ;  /* 0x0000001f0a003986 */ /* 0x0007e2000c101916 */
[-C--:B------:R-:W-:Y:S02]  /*cc40*/  LEA R4, P3, R13, R44.reuse, 0x2 ;  /* 0x0000002c0d047211 */ /* 0x080fe400078610ff */
[----:B------:R-:W-:Y:S02]  /*cc50*/  LEA R8, P6, R9, R44, 0x2 ;  /* 0x0000002c09087211 */ /* 0x000fe400078c10ff */
[-C--:B------:R-:W-:Y:S02]  /*cc60*/  LEA.HI.X.SX32 R5, R13, R0.reuse, 0x2, P3 ;  /* 0x000000000d057211 */ /* 0x080fe400018f16ff */
[C---:B------:R-:W-:Y:S01]  /*cc70*/  LOP3.LUT R12, R68.reuse, 0x76, RZ, 0xfc, !PT ;  /* 0x00000076440c7812 */ /* 0x040fe200078efcff */
[----:B-1----:R-:W-:Y:S01]  /*cc80*/  IMAD R7, R3, 0x2, R9 ;  /* 0x0000000203077824 */ /* 0x002fe200078e0209 */
[----:B------:R-:W-:Y:S01]  /*cc90*/  LOP3.LUT R6, R68, 0x7a, RZ, 0xfc, !PT ;  /* 0x0000007a44067812 */ /* 0x000fe200078efcff */
[----:B------:R1:W-:Y:S01]  /*cca0*/  @P2 STG.E desc[UR22][R4.64], R24 ;  /* 0x0000001804002986 */ /* 0x0003e2000c101916 */
[----:B------:R-:W-:Y:S01]  /*ccb0*/  LEA.HI.X.SX32 R9, R9, R0, 0x2, P6 ;  /* 0x0000000009097211 */ /* 0x000fe200030f16ff */
[----:B---3--:R-:W-:Y:S01]  /*ccc0*/  IMAD R11, R3, 0x2, R7 ;  /* 0x00000002030b7824 */ /* 0x008fe200078e0207 */
[----:B------:R-:W-:-:S02]  /*ccd0*/  ISETP.LT.AND P2, PT, R6, UR11, !P0 ;  /* 0x0000000b06007c0c */ /* 0x000fc4000c741270 */
[-C--:B------:R-:W-:Y:S01]  /*cce0*/  LEA R6, P6, R7, R44.reuse, 0x2 ;  /* 0x0000002c07067211 */ /* 0x080fe200078c10ff */
[C---:B------:R-:W-:Y:S01]  /*ccf0*/  IMAD R13, R3.reuse, 0x2, R11 ;  /* 0x00000002030d7824 */ /* 0x040fe200078e020b */
[----:B------:R-:W-:Y:S01]  /*cd00*/  ISETP.LT.AND P4, PT, R12, UR11, !P0 ;  /* 0x0000000b0c007c0c */ /* 0x000fe2000c781270 */
[----:B------:R3:W-:Y:S01]  /*cd10*/  @P1 STG.E desc[UR22][R8.64], R25 ;  /* 0x0000001908001986 */ /* 0x0007e2000c101916 */
[----:B------:R-:W-:Y:S01]  /*cd20*/  LOP3.LUT R12, R68, 0x78, RZ, 0xfc, !PT ;  /* 0x00000078440c7812 */ /* 0x000fe200078efcff */
[----:B------:R-:W-:Y:S01]  /*cd30*/  IMAD R15, R3, 0x2, R13 ;  /* 0x00000002030f7824 */ /* 0x000fe200078e020d */
[----:B------:R-:W-:Y:S02]  /*cd40*/  LEA R10, P1, R11, R44, 0x2 ;  /* 0x0000002c0b0a7211 */ /* 0x000fe400078210ff */
[----:B------:R-:W-:Y:S01]  /*cd50*/  LEA.HI.X.SX32 R7, R7, R0, 0x2, P6 ;  /* 0x0000000007077211 */ /* 0x000fe200030f16ff */
[----:B------:R-:W-:Y:S01]  /*cd60*/  IMAD R17, R3, 0x2, R15 ;  /* 0x0000000203117824 */ /* 0x000fe200078e020f */
[----:B-1----:R-:W-:-:S02]  /*cd70*/  LEA R4, P6, R13, R44, 0x2 ;  /* 0x0000002c0d047211 */ /* 0x002fc400078c10ff */
[----:B------:R-:W-:Y:S01]  /*cd80*/  ISETP.LT.AND P3, PT, R12, UR11, !P0 ;  /* 0x0000000b0c007c0c */ /* 0x000fe2000c761270 */
[----:B------:R1:W-:Y:S01]  /*cd90*/  @P5 STG.E desc[UR22][R6.64], R26 ;  /* 0x0000001a06005986 */ /* 0x0003e2000c101916 */
[----:B------:R-:W-:Y:S02]  /*cda0*/  LEA.HI.X.SX32 R11, R11, R0, 0x2, P1 ;  /* 0x000000000b0b7211 */ /* 0x000fe400008f16ff */
[C---:B------:R-:W-:Y:S02]  /*cdb0*/  LOP3.LUT R12, R68.reuse, 0x7e, RZ, 0xfc, !PT ;  /* 0x0000007e440c7812 */ /* 0x040fe400078efcff */
[----:B------:R-:W-:Y:S01]  /*cdc0*/  LEA R2, P1, R15, R44, 0x2 ;  /* 0x0000002c0f027211 */ /* 0x000fe200078210ff */
[----:B------:R1:W-:Y:S01]  /*cdd0*/  @P4 STG.E desc[UR22][R10.64], R27 ;  /* 0x0000001b0a004986 */ /* 0x0003e2000c101916 */
[----:B------:R-:W-:Y:S02]  /*cde0*/  LOP3.LUT R68, R68, 0x7c, RZ, 0xfc, !PT ;  /* 0x0000007c44447812 */ /* 0x000fe400078efcff */
[-C--:B------:R-:W-:Y:S01]  /*cdf0*/  LEA.HI.X.SX32 R5, R13, R0.reuse, 0x2, P6 ;  /* 0x000000000d057211 */ /* 0x080fe200030f16ff */
[----:B------:R-:W-:Y:S01]  /*ce00*/  IMAD R13, R3, 0x2, R17 ;  /* 0x00000002030d7824 */ /* 0x000fe200078e0211 */
[----:B------:R-:W-:-:S02]  /*ce10*/  LEA.HI.X.SX32 R3, R15, R0, 0x2, P1 ;  /* 0x000000000f037211 */ /* 0x000fc400008f16ff */
[C---:B---3--:R-:W-:Y:S01]  /*ce20*/  LEA R8, P6, R17.reuse, R44, 0x2 ;  /* 0x0000002c11087211 */ /* 0x048fe200078c10ff */
[----:B--2---:R1:W-:Y:S01]  /*ce30*/  @P3 STG.E desc[UR22][R4.64], R20 ;  /* 0x0000001404003986 */ /* 0x0043e2000c101916 */
[----:B------:R-:W-:Y:S02]  /*ce40*/  ISETP.LT.AND P1, PT, R68, UR11, !P0 ;  /* 0x0000000b44007c0c */ /* 0x000fe4000c721270 */
[----:B------:R-:W-:Y:S01]  /*ce50*/  ISETP.LT.AND P0, PT, R12, UR11, !P0 ;  /* 0x0000000b0c007c0c */ /* 0x000fe2000c701270 */
[----:B------:R1:W-:Y:S01]  /*ce60*/  @P2 STG.E desc[UR22][R2.64], R21 ;  /* 0x0000001502002986 */ /* 0x0003e2000c101916 */
[----:B------:R-:W-:Y:S02]  /*ce70*/  LEA.HI.X.SX32 R9, R17, R0, 0x2, P6 ;  /* 0x0000000011097211 */ /* 0x000fe400030f16ff */
[----:B------:R-:W-:-:S04]  /*ce80*/  LEA R44, P6, R13, R44, 0x2 ;  /* 0x0000002c0d2c7211 */ /* 0x000fc800078c10ff */
[----:B------:R-:W-:-:S03]  /*ce90*/  LEA.HI.X.SX32 R45, R13, R0, 0x2, P6 ;  /* 0x000000000d2d7211 */ /* 0x000fc600030f16ff */
[----:B------:R1:W-:Y:S04]  /*cea0*/  @P1 STG.E desc[UR22][R8.64], R22 ;  /* 0x0000001608001986 */ /* 0x0003e8000c101916 */
[----:B------:R1:W-:Y:S01]  /*ceb0*/  @P0 STG.E desc[UR22][R44.64], R23 ;  /* 0x000000172c000986 */ /* 0x0003e2000c101916 */
[----:B------:R-:W-:Y:S06]  /*cec0*/  BAR.SYNC.DEFER_BLOCKING 0x0 ;  /* 0x0000000000007b1d */ /* 0x000fec0000010000 */
[----:B------:R-:W-:Y:S05]  /*ced0*/  BRA.U UP0, `(.L_x_13) ;  /* 0x0000000100a07547 */ /* 0x000fea000b800000 */
[----:B------:R-:W2:Y:S01]  /*cee0*/  S2UR UR5, SR_CgaCtaId ;  /* 0x00000000000579c3 */ /* 0x000ea20000008800 */
[----:B------:R-:W-:Y:S01]  /*cef0*/  NOP ;  /* 0x0000000000007918 */ /* 0x000fe20000000000 */
[----:B------:R-:W-:Y:S01]  /*cf00*/  UMOV UR4, 0x50 ;  /* 0x0000005000047882 */ /* 0x000fe20000000000 */
[----:B------:R-:W-:Y:S02]  /*cf10*/  IMAD.U32 R0, RZ, RZ, UR21 ;  /* 0x00000015ff007e24 */ /* 0x000fe4000f8e00ff */
[----:B-1----:R-:W-:Y:S02]  /*cf20*/  IMAD.MOV.U32 R3, RZ, RZ, 0xf ;  /* 0x0000000fff037424 */ /* 0x002fe400078e00ff */
[----:B------:R-:W-:Y:S01]  /*cf30*/  IMAD.MOV.U32 R7, RZ, RZ, 0x1 ;  /* 0x00000001ff077424 */ /* 0x000fe200078e00ff */
[----:B------:R-:W-:-:S04]  /*cf40*/  LOP3.LUT R0, R0, 0xffff, RZ, 0xc0, !PT ;  /* 0x0000ffff00007812 */ /* 0x000fc800078ec0ff */
[----:B------:R-:W-:-:S05]  /*cf50*/  SHF.R.U32.HI R0, RZ, 0x5, R0 ;  /* 0x00000005ff007819 */ /* 0x000fca0000011600 */
[----:B------:R-:W-:Y:S01]  /*cf60*/  VIADD R2, R0, 0x10 ;  /* 0x0000001000027836 */ /* 0x000fe20000000000 */
[----:B------:R-:W-:Y:S01]  /*cf70*/  SHF.L.U32 R0, R3, R0, RZ ;  /* 0x0000000003007219 */ /* 0x000fe200000006ff */
[----:B--2---:R-:W-:-:S03]  /*cf80*/  ULEA UR6, UR5, UR4, 0x18 ;  /* 0x0000000405067291 */ /* 0x004fc6000f8ec0ff */
[----:B------:R-:W-:-:S04]  /*cf90*/  SHF.L.U32 R3, R7, R2, RZ ;  /* 0x0000000207037219 */ /* 0x000fc800000006ff */
[----:B------:R-:W-:Y:S02]  /*cfa0*/  LOP3.LUT R0, R3, R0, RZ, 0xfc, !PT ;  /* 0x0000000003007212 */ /* 0x000fe400078efcff */
[----:B------:R-:W1:Y:S02]  /*cfb0*/  LDS R5, [UR6] ;  /* 0x00000006ff057984 */ /* 0x000e640008000800 */
[C---:B------:R-:W-:Y:S02]  /*cfc0*/  LOP3.LUT R2, R0.reuse, 0xffff, RZ, 0xc0, !PT ;  /* 0x0000ffff00027812 */ /* 0x040fe400078ec0ff */
[----:B-1----:R-:W-:-:S04]  /*cfd0*/  LOP3.LUT R3, R0, 0xffff, R5, 0x80, !PT ;  /* 0x0000ffff00037812 */ /* 0x002fc800078e8005 */
[----:B------:R-:W-:-:S13]  /*cfe0*/  ISETP.NE.AND P0, PT, R3, R2, PT ;  /* 0x000000020300720c */ /* 0x000fda0003f05270 */
[----:B------:R-:W-:Y:S05]  /*cff0*/  @P0 BRA `(.L_x_14) ;  /* 0x0000000000500947 */ /* 0x000fea0003800000 */
[----:B------:R-:W-:Y:S02]  /*d000*/  SHF.R.U32.HI R5, RZ, 0x10, R5 ;  /* 0x00000010ff057819 */ /* 0x000fe40000011605 */
[----:B------:R-:W-:-:S04]  /*d010*/  SHF.R.U32.HI R2, RZ, 0x10, R0 ;  /* 0x00000010ff027819 */ /* 0x000fc80000011600 */
[----:B------:R-:W-:-:S04]  /*d020*/  LOP3.LUT R5, R5, R2, RZ, 0xc0, !PT ;  /* 0x0000000205057212 */ /* 0x000fc800078ec0ff */
[----:B------:R-:W-:-:S13]  /*d030*/  ISETP.NE.AND P0, PT, R5, R2, PT ;  /* 0x000000020500720c */ /* 0x000fda0003f05270 */
[----:B------:R-:W-:Y:S05]  /*d040*/  @P0 BRA `(.L_x_15) ;  /* 0x0000000000300947 */ /* 0x000fea0003800000 */
[----:B------:R-:W-:Y:S01]  /*d050*/  R2UR UR4, R0 ;  /* 0x00000000000472ca */ /* 0x000fe200000e0000 */
[----:B------:R-:W-:Y:S01]  /*d060*/  VOTEU.ANY UR5, UPT, PT ;  /* 0x0000000000057886 */ /* 0x000fe200038e0100 */
[----:B------:R-:W1:Y:S01]  /*d070*/  S2R R0, SR_LANEID ;  /* 0x0000000000007919 */ /* 0x000e620000000000 */
[----:B------:R-:W-:-:S10]  /*d080*/  UFLO.U32 UR5, UR5 ;  /* 0x00000005000572bd */ /* 0x000fd400080e0000 */
[----:B------:R-:W-:-:S06]  /*d090*/  ULOP3.LUT UR4, URZ, UR4, URZ, 0x33, !UPT ;  /* 0x00000004ff047292 */ /* 0x000fcc000f8e33ff */
[----:B------:R-:W-:-:S04]  /*d0a0*/  IMAD.U32 R2, RZ, RZ, UR4 ;  /* 0x00000004ff027e24 */ /* 0x000fc8000f8e00ff */
[----:B------:R-:W2:Y:S02]  /*d0b0*/  REDUX UR7, R2 ;  /* 0x00000000020773c4 */ /* 0x000ea40000000000 */
[----:B------:R3:W-:Y:S01]  /*d0c0*/  UTCATOMSWS.AND URZ, UR4 ;  /* 0x0000000400ff79e3 */ /* 0x0007e20008000000 */
[----:B-1----:R-:W-:Y:S01]  /*d0d0*/  ISETP.EQ.U32.AND P0, PT, R0, UR5, PT ;  /* 0x0000000500007c0c */ /* 0x002fe2000bf02070 */
[----:B--2---:R-:W-:-:S12]  /*d0e0*/  IMAD.U32 R0, RZ, RZ, UR7 ;  /* 0x00000007ff007e24 */ /* 0x004fd8000f8e00ff */
[----:B------:R3:W-:Y:S01]  /*d0f0*/  @P0 ATOMS.AND RZ, [UR6], R0 ;  /* 0x00000000ffff098c */ /* 0x0007e2000a800006 */
[----:B------:R-:W-:Y:S05]  /*d100*/  BRA `(.L_x_13) ;  /* 0x0000000000147947 */ /* 0x000fea0003800000 */
.L_x_15:
[----:B------:R-:W-:-:S07]  /*d110*/  MOV R2, 0xd130 ;  /* 0x0000d13000027802 */ /* 0x000fce0000000f00 */
[----:B------:R-:W-:Y:S05]  /*d120*/  CALL.REL.NOINC `($__internal_0_$__cuda_sm10x_tcgen05_guardrail_trap_col_being_dealloced_not_returned_by_alloc) ;  /* 0x00000000002c7944 */ /* 0x000fea0003c00000 */
[----:B------:R-:W-:Y:S05]  /*d130*/  BRA `(.L_x_13) ;  /* 0x0000000000087947 */ /* 0x000fea0003800000 */
.L_x_14:
[----:B------:R-:W-:-:S07]  /*d140*/  MOV R2, 0xd160 ;  /* 0x0000d16000027802 */ /* 0x000fce0000000f00 */
[----:B------:R-:W-:Y:S05]  /*d150*/  CALL.REL.NOINC `($__internal_2_$__cuda_sm10x_tcgen05_guardrail_trap_unallocated_columns_being_dealloced) ;  /* 0x0000000000387944 */ /* 0x000fea0003c00000 */
.L_x_13:
[----:B------:R-:W-:Y:S01]  /*d160*/  NOP ;  /* 0x0000000000007918 */ /* 0x000fe20000000000 */
[----:B---3--:R-:W-:Y:S05]  /*d170*/  EXIT ;  /* 0x000000000000794d */ /* 0x008fea0003800000 */
.L_x_9:
[----:B------:R-:W1:Y:S02]  /*d180*/  SYNCS.PHASECHK.TRANS64.TRYWAIT P4, [UR18], R4 ;  /* 0x00000004ff0075a7 */ /* 0x000e640008081112 */
[----:B-1----:R-:W-:Y:S05]  /*d190*/  @!P4 BRA `(.L_x_9) ;  /* 0xfffffffc00f8c947 */ /* 0x002fea000383ffff */
[----:B------:R-:W-:Y:S05]  /*d1a0*/  BRA `(.L_x_16) ;  /* 0xffffffcc00207947 */ /* 0x000fea000383ffff */
.L_x_12:
[----:B------:R-:W1:Y:S02]  /*d1b0*/  SYNCS.PHASECHK.TRANS64.TRYWAIT P1, [UR12], R4 ;  /* 0x00000004ff0075a7 */ /* 0x000e64000802110c */
[----:B-1----:R-:W-:Y:S05]  /*d1c0*/  @!P1 BRA `(.L_x_12) ;  /* 0xfffffffc00f89947 */ /* 0x002fea000383ffff */
[----:B------:R-:W-:Y:S05]  /*d1d0*/  BRA `(.L_x_11) ;  /* 0xffffffdc00247947 */ /* 0x000fea000383ffff */
        .weak           $__internal_0_$__cuda_sm10x_tcgen05_guardrail_trap_col_being_dealloced_not_returned_by_alloc
        .type           $__internal_0_$__cuda_sm10x_tcgen05_guardrail_trap_col_being_dealloced_not_returned_by_alloc,@function
        .size           $__internal_0_$__cuda_sm10x_tcgen05_guardrail_trap_col_being_dealloced_not_returned_by_alloc,($__internal_1_$__cuda_sm10x_tcgen05_guardrail_trap_phase_invalid_during_alloc - $__internal_0_$__cuda_sm10x_tcgen05_guardrail_trap_col_being_dealloced_not_returned_by_alloc)
$__internal_0_$__cuda_sm10x_tcgen05_guardrail_trap_col_being_dealloced_not_returned_by_alloc:
[----:B------:R-:W-:Y:S05]  /*d1e0*/  BPT.TRAP 0x1 ;  /* 0x000000040000795c */ /* 0x000fea0000300000 */
[----:B------:R-:W-:-:S04]  /*d1f0*/  IMAD.MOV.U32 R3, RZ, RZ, 0x0 ;  /* 0x00000000ff037424 */ /* 0x000fc800078e00ff */
[----:B------:R-:W-:Y:S05]  /*d200*/  RET.REL.NODEC R2 `(matmul_kernel) ;  /* 0xffffff2c027c7950 */ /* 0x000fea0003c3ffff */
        .weak           $__internal_1_$__cuda_sm10x_tcgen05_guardrail_trap_phase_invalid_during_alloc
        .type           $__internal_1_$__cuda_sm10x_tcgen05_guardrail_trap_phase_invalid_during_alloc,@function
        .size           $__internal_1_$__cuda_sm10x_tcgen05_guardrail_trap_phase_invalid_during_alloc,($__internal_2_$__cuda_sm10x_tcgen05_guardrail_trap_unallocated_columns_being_dealloced - $__internal_1_$__cuda_sm10x_tcgen05_guardrail_trap_phase_invalid_during_alloc)
$__internal_1_$__cuda_sm10x_tcgen05_guardrail_trap_phase_invalid_during_alloc:
[----:B------:R-:W-:Y:S05]  /*d210*/  BPT.TRAP 0x1 ;  /* 0x000000040000795c */ /* 0x000fea0000300000 */
[----:B------:R-:W-:-:S04]  /*d220*/  IMAD.MOV.U32 R3, RZ, RZ, 0x0 ;  /* 0x00000000ff037424 */ /* 0x000fc800078e00ff */
[----:B------:R-:W-:Y:S05]  /*d230*/  RET.REL.NODEC R2 `(matmul_kernel) ;  /* 0xffffff2c02707950 */ /* 0x000fea0003c3ffff */
        .weak           $__internal_2_$__cuda_sm10x_tcgen05_guardrail_trap_unallocated_columns_being_dealloced
        .type           $__internal_2_$__cuda_sm10x_tcgen05_guardrail_trap_unallocated_columns_being_dealloced,@function
        .size           $__internal_2_$__cuda_sm10x_tcgen05_guardrail_trap_unallocated_columns_being_dealloced,(.L_x_20 - $__internal_2_$__cuda_sm10x_tcgen05_guardrail_trap_unallocated_columns_being_dealloced)
$__internal_2_$__cuda_sm10x_tcgen05_guardrail_trap_unallocated_columns_being_dealloced:
[----:B------:R-:W-:Y:S05]  /*d240*/  BPT.TRAP 0x1 ;  /* 0x000000040000795c */ /* 0x000fea0000300000 */
[----:B------:R-:W-:-:S04]  /*d250*/  IMAD.MOV.U32 R3, RZ, RZ, 0x0 ;  /* 0x00000000ff037424 */ /* 0x000fc800078e00ff */
[----:B------:R-:W-:Y:S05]  /*d260*/  RET.REL.NODEC R2 `(matmul_kernel) ;  /* 0xffffff2c02647950 */ /* 0x000fea0003c3ffff */
.L_x_17:
[----:B------:R-:W-:-:S00]  /*d270*/  BRA `(.L_x_17) ;  /* 0xfffffffc00fc7947 */ /* 0x000fc0000383ffff */
[----:B------:R-:W-:-:S00]  /*d280*/  NOP ;  /* 0x0000000000007918 */ /* 0x000fc00000000000 */
[----:B------:R-:W-:-:S00]  /*d290*/  NOP ;  /* 0x0000000000007918 */ /* 0x000fc00000000000 */
[----:B------:R-:W-:-:S00]  /*d2a0*/  NOP ;  /* 0x0000000000007918 */ /* 0x000fc00000000000 */
[----:B------:R-:W-:-:S00]  /*d2b0*/  NOP ;  /* 0x0000000000007918 */ /* 0x000fc00000000000 */
[----:B------:R-:W-:-:S00]  /*d2c0*/  NOP ;  /* 0x0000000000007918 */ /* 0x000fc00000000000 */
[----:B------:R-:W-:-:S00]  /*d2d0*/  NOP ;  /* 0x0000000000007918 */ /* 0x000fc00000000000 */
[----:B------:R-:W-:-:S00]  /*d2e0*/  NOP ;  /* 0x0000000000007918 */ /* 0x000fc00000000000 */
[----:B------:R-:W-:-:S00]  /*d2f0*/  NOP ;  /* 0x0000000000007918 */ /* 0x000fc00000000000 */
.L_x_20:


//--------------------- .nv.shared.matmul_kernel  --------------------------
	.section	.nv.shared.matmul_kernel,"aw",@nobits
	.sectionflags	@""
	.align	16
	.zero		1024


//--------------------- .nv.shared.reserved.0     --------------------------
	.section	.nv.shared.reserved.0,"aw",@nobits
	.align	8
	.weak		__nv_reservedSMEM_offset_0_alias
	.size		__nv_reservedSMEM_offset_0_alias, 0, 64
	.other		__nv_reservedSMEM_offset_0_alias,@"STO_CUDA_RESERVED_SHARED STV_DEFAULT"
__nv_reservedSMEM_offset_0_alias:
	.zero		0
.nv.shared.reserved.0:
	.zero		64
	.weak		__nv_reservedSMEM_allocation_phase
	.type		__nv_reservedSMEM_allocation_phase,@object
	.size		__nv_reservedSMEM_allocation_phase,(.L_0 - __nv_reservedSMEM_allocation_phase)
__nv_reservedSMEM_allocation_phase:
	.zero		1
.L_0:
	.zero		7
	.weak		__nv_reservedSMEM_devtool_atexit_pc
	.type		__nv_reservedSMEM_devtool_atexit_pc,@object
	.size		__nv_reservedSMEM_devtool_atexit_pc,(__nv_reservedSMEM_allocation_mask - __nv_reservedSMEM_devtool_atexit_pc)
__nv_reservedSMEM_devtool_atexit_pc:
	.zero		8
	.weak		__nv_reservedSMEM_allocation_mask
	.type		__nv_reservedSMEM_allocation_mask,@object
	.size		__nv_reservedSMEM_allocation_mask,(.L_2 - __nv_reservedSMEM_allocation_mask)
__nv_reservedSMEM_allocation_mask:
	.zero		4
.L_2:


//--------------------- .nv.constant0.matmul_kernel --------------------------
	.section	.nv.constant0.matmul_kernel,"a",@progbits
	.sectionflags	@""
	.align	4
.nv.constant0.matmul_kernel:
	.zero		976


//--------------------- SYMBOLS --------------------------

	.type		.nv.reservedSmem.offset0,@object
	.size		.nv.reservedSmem.offset0,0x4
	.type		.nv.reservedSmem.cap,@object
	.size		.nv.reservedSmem.cap,0x4
